	.target	sm_100a

	.elftype	@"ET_EXEC"


//--------------------- .note.nv.tkinfo           --------------------------
	.section	.note.nv.tkinfo,"",@"SHT_NOTE"
	.sectionflags	@"SHF_NOTE_NV_TKINFO"
	.tkinfo
        /*0018*/ 	.word	0x00000002
        /*0030*/ 	.string	""
        /*0030*/ 	.string	"ptxas"
        /*0030*/ 	.string	"Cuda compilation tools, release 13.0, V13.0.88"
        /*0030*/ 	.string	"Build cuda_13.0.r13.0/compiler.36424714_0"
        /*0030*/ 	.string	"-arch sm_100a -m 64 "



//--------------------- .note.nv.cuinfo           --------------------------
	.section	.note.nv.cuinfo,"",@"SHT_NOTE"
	.sectionflags	@"SHF_NOTE_NV_CUINFO"
        /*0018*/ 	.short	0x0002
        /*001a*/ 	.short	0x0064
        /*001c*/ 	.short	0x0082
	.zero		2


//--------------------- .nv.info                  --------------------------
	.section	.nv.info,"",@"SHT_CUDA_INFO"
	.align	4


	//----- nvinfo : EIATTR_REGCOUNT
	.align		4
        /*0000*/ 	.byte	0x04, 0x2f
        /*0002*/ 	.short	(.L_19 - .L_18)
	.align		4
.L_18:
        /*0004*/ 	.word	index@(_ZN7cutlass13device_kernelINS_4gemm6kernel13GemmUniversalIN4cute5tupleIJiiiiEEENS1_10collective13CollectiveMmaINS1_35MainloopSm100TmaUmmaWarpSpecializedILi22ELi2ELi4ENS5_IJNS4_1CILi1EEESB_SB_EEEEENS5_IJNSA_ILi64EEENSA_ILi16EEESE_EEENS_10bfloat16_tENS5_IJlSB_lEEESH_SI_NS4_8TiledMMAINS4_8MMA_AtomIJNS4_20SM100_MMA_F16BF16_SSISH_SH_fLi64ELi16ELNS4_4UMMA5MajorE0ELSN_0ELNSM_7ScaleInE0ELSO_0EEEEEENS4_6LayoutISC_NS5_IJNSA_ILi0EEESS_SS_EEEEENS5_IJNS4_10UnderscoreESV_SV_EEEEENS4_13SM90_TMA_LOADENS4_14ComposedLayoutINS4_7SwizzleILi3ELi4ELi3EEENS4_18smem_ptr_flag_bitsILi16EEENSR_INS5_IJNSA_ILi8EEESE_EEENS5_IJSE_SB_EEEEEEEvNS4_8identityESY_S18_vS19_EENS_8epilogue10collective18CollectiveEpilogueINS1B_23Sm100TmaWarpSpecializedILi2ELi1ELi8ELb1ELb0EEEJSG_NS5_IJNSR_ISE_SB_EENSR_ISF_SB_EEEEESH_SI_SH_SI_NS1B_6fusion15FusionCallbacksIS1F_NS1J_17LinearCombinationISH_fSH_fLNS_15FloatRoundStyleE2EEESG_S1I_JEEENS4_5SM1004TMEM4LOAD26SM100_TMEM_LOAD_16dp256b2xESY_NSZ_INS10_ILi1ELi4ELi3EEES13_NSR_INS5_IJS14_SF_EEENS5_IJSF_SB_EEEEEEENS4_17SM75_U32x4_LDSM_NENS4_14SM90_TMA_STOREES1X_NS4_17SM90_U32x4_STSM_NENS4_39AutoVectorizingCopyWithAssumedAlignmentILi128EEEEEEvvEEEEvNT_6ParamsE)
        /*0008*/ 	.word	0x00000046


	//----- nvinfo : EIATTR_FRAME_SIZE
	.align		4
.L_19:
        /*000c*/ 	.byte	0x04, 0x11
        /*000e*/ 	.short	(.L_21 - .L_20)
	.align		4
.L_20:
        /*0010*/ 	.word	index@($__internal_2_$__cuda_sm10x_tcgen05_guardrail_trap_unallocated_columns_being_dealloced)
        /*0014*/ 	.word	0x00000000


	//----- nvinfo : EIATTR_FRAME_SIZE
	.align		4
.L_21:
        /*0018*/ 	.byte	0x04, 0x11
        /*001a*/ 	.short	(.L_23 - .L_22)
	.align		4
.L_22:
        /*001c*/ 	.word	index@($__internal_1_$__cuda_sm10x_tcgen05_guardrail_trap_phase_invalid_during_alloc)
        /*0020*/ 	.word	0x00000000


	//----- nvinfo : EIATTR_FRAME_SIZE
	.align		4
.L_23:
        /*0024*/ 	.byte	0x04, 0x11
        /*0026*/ 	.short	(.L_25 - .L_24)
	.align		4
.L_24:
        /*0028*/ 	.word	index@($__internal_0_$__cuda_sm10x_tcgen05_guardrail_trap_col_being_dealloced_not_returned_by_alloc)
        /*002c*/ 	.word	0x00000000


	//----- nvinfo : EIATTR_FRAME_SIZE
	.align		4
.L_25:
        /*0030*/ 	.byte	0x04, 0x11
        /*0032*/ 	.short	(.L_27 - .L_26)
	.align		4
.L_26:
        /*0034*/ 	.word	index@(_ZN7cutlass13device_kernelINS_4gemm6kernel13GemmUniversalIN4cute5tupleIJiiiiEEENS1_10collective13CollectiveMmaINS1_35MainloopSm100TmaUmmaWarpSpecializedILi22ELi2ELi4ENS5_IJNS4_1CILi1EEESB_SB_EEEEENS5_IJNSA_ILi64EEENSA_ILi16EEESE_EEENS_10bfloat16_tENS5_IJlSB_lEEESH_SI_NS4_8TiledMMAINS4_8MMA_AtomIJNS4_20SM100_MMA_F16BF16_SSISH_SH_fLi64ELi16ELNS4_4UMMA5MajorE0ELSN_0ELNSM_7ScaleInE0ELSO_0EEEEEENS4_6LayoutISC_NS5_IJNSA_ILi0EEESS_SS_EEEEENS5_IJNS4_10UnderscoreESV_SV_EEEEENS4_13SM90_TMA_LOADENS4_14ComposedLayoutINS4_7SwizzleILi3ELi4ELi3EEENS4_18smem_ptr_flag_bitsILi16EEENSR_INS5_IJNSA_ILi8EEESE_EEENS5_IJSE_SB_EEEEEEEvNS4_8identityESY_S18_vS19_EENS_8epilogue10collective18CollectiveEpilogueINS1B_23Sm100TmaWarpSpecializedILi2ELi1ELi8ELb1ELb0EEEJSG_NS5_IJNSR_ISE_SB_EENSR_ISF_SB_EEEEESH_SI_SH_SI_NS1B_6fusion15FusionCallbacksIS1F_NS1J_17LinearCombinationISH_fSH_fLNS_15FloatRoundStyleE2EEESG_S1I_JEEENS4_5SM1004TMEM4LOAD26SM100_TMEM_LOAD_16dp256b2xESY_NSZ_INS10_ILi1ELi4ELi3EEES13_NSR_INS5_IJS14_SF_EEENS5_IJSF_SB_EEEEEEENS4_17SM75_U32x4_LDSM_NENS4_14SM90_TMA_STOREES1X_NS4_17SM90_U32x4_STSM_NENS4_39AutoVectorizingCopyWithAssumedAlignmentILi128EEEEEEvvEEEEvNT_6ParamsE)
        /*0038*/ 	.word	0x00000000


	//----- nvinfo : EIATTR_MIN_STACK_SIZE
	.align		4
.L_27:
        /*003c*/ 	.byte	0x04, 0x12
        /*003e*/ 	.short	(.L_29 - .L_28)
	.align		4
.L_28:
        /*0040*/ 	.word	index@(_ZN7cutlass13device_kernelINS_4gemm6kernel13GemmUniversalIN4cute5tupleIJiiiiEEENS1_10collective13CollectiveMmaINS1_35MainloopSm100TmaUmmaWarpSpecializedILi22ELi2ELi4ENS5_IJNS4_1CILi1EEESB_SB_EEEEENS5_IJNSA_ILi64EEENSA_ILi16EEESE_EEENS_10bfloat16_tENS5_IJlSB_lEEESH_SI_NS4_8TiledMMAINS4_8MMA_AtomIJNS4_20SM100_MMA_F16BF16_SSISH_SH_fLi64ELi16ELNS4_4UMMA5MajorE0ELSN_0ELNSM_7ScaleInE0ELSO_0EEEEEENS4_6LayoutISC_NS5_IJNSA_ILi0EEESS_SS_EEEEENS5_IJNS4_10UnderscoreESV_SV_EEEEENS4_13SM90_TMA_LOADENS4_14ComposedLayoutINS4_7SwizzleILi3ELi4ELi3EEENS4_18smem_ptr_flag_bitsILi16EEENSR_INS5_IJNSA_ILi8EEESE_EEENS5_IJSE_SB_EEEEEEEvNS4_8identityESY_S18_vS19_EENS_8epilogue10collective18CollectiveEpilogueINS1B_23Sm100TmaWarpSpecializedILi2ELi1ELi8ELb1ELb0EEEJSG_NS5_IJNSR_ISE_SB_EENSR_ISF_SB_EEEEESH_SI_SH_SI_NS1B_6fusion15FusionCallbacksIS1F_NS1J_17LinearCombinationISH_fSH_fLNS_15FloatRoundStyleE2EEESG_S1I_JEEENS4_5SM1004TMEM4LOAD26SM100_TMEM_LOAD_16dp256b2xESY_NSZ_INS10_ILi1ELi4ELi3EEES13_NSR_INS5_IJS14_SF_EEENS5_IJSF_SB_EEEEEEENS4_17SM75_U32x4_LDSM_NENS4_14SM90_TMA_STOREES1X_NS4_17SM90_U32x4_STSM_NENS4_39AutoVectorizingCopyWithAssumedAlignmentILi128EEEEEEvvEEEEvNT_6ParamsE)
        /*0044*/ 	.word	0x00000000
.L_29:


//--------------------- .nv.compat                --------------------------
	.section	.nv.compat,"",@"SHT_CUDA_COMPAT_INFO"
	.align	4
        /*0000*/ 	.byte	0x02, 0x09, 0x01, 0x00, 0x02, 0x02, 0x02, 0x00, 0x02, 0x05, 0x05, 0x00, 0x03, 0x07, 0x01, 0x01
        /*0010*/ 	.byte	0x02, 0x03, 0x01, 0x00, 0x02, 0x06, 0x01, 0x00, 0x04, 0x0b, 0x08, 0x00, 0x09, 0x00, 0x00, 0x00
        /*0020*/ 	.byte	0x00, 0x00, 0x00, 0x00


//--------------------- .nv.info._ZN7cutlass13device_kernelINS_4gemm6kernel13GemmUniversalIN4cute5tupleIJiiiiEEENS1_10collective13CollectiveMmaINS1_35MainloopSm100TmaUmmaWarpSpecializedILi22ELi2ELi4ENS5_IJNS4_1CILi1EEESB_SB_EEEEENS5_IJNSA_ILi64EEENSA_ILi16EEESE_EEENS_10bfloat16_tENS5_IJlSB_lEEESH_SI_NS4_8TiledMMAINS4_8MMA_AtomIJNS4_20SM100_MMA_F16BF16_SSISH_SH_fLi64ELi16ELNS4_4UMMA5MajorE0ELSN_0ELNSM_7ScaleInE0ELSO_0EEEEEENS4_6LayoutISC_NS5_IJNSA_ILi0EEESS_SS_EEEEENS5_IJNS4_10UnderscoreESV_SV_EEEEENS4_13SM90_TMA_LOADENS4_14ComposedLayoutINS4_7SwizzleILi3ELi4ELi3EEENS4_18smem_ptr_flag_bitsILi16EEENSR_INS5_IJNSA_ILi8EEESE_EEENS5_IJSE_SB_EEEEEEEvNS4_8identityESY_S18_vS19_EENS_8epilogue10collective18CollectiveEpilogueINS1B_23Sm100TmaWarpSpecializedILi2ELi1ELi8ELb1ELb0EEEJSG_NS5_IJNSR_ISE_SB_EENSR_ISF_SB_EEEEESH_SI_SH_SI_NS1B_6fusion15FusionCallbacksIS1F_NS1J_17LinearCombinationISH_fSH_fLNS_15FloatRoundStyleE2EEESG_S1I_JEEENS4_5SM1004TMEM4LOAD26SM100_TMEM_LOAD_16dp256b2xESY_NSZ_INS10_ILi1ELi4ELi3EEES13_NSR_INS5_IJS14_SF_EEENS5_IJSF_SB_EEEEEEENS4_17SM75_U32x4_LDSM_NENS4_14SM90_TMA_STOREES1X_NS4_17SM90_U32x4_STSM_NENS4_39AutoVectorizingCopyWithAssumedAlignmentILi128EEEEEEvvEEEEvNT_6ParamsE --------------------------
	.section	.nv.info._ZN7cutlass13device_kernelINS_4gemm6kernel13GemmUniversalIN4cute5tupleIJiiiiEEENS1_10collective13CollectiveMmaINS1_35MainloopSm100TmaUmmaWarpSpecializedILi22ELi2ELi4ENS5_IJNS4_1CILi1EEESB_SB_EEEEENS5_IJNSA_ILi64EEENSA_ILi16EEESE_EEENS_10bfloat16_tENS5_IJlSB_lEEESH_SI_NS4_8TiledMMAINS4_8MMA_AtomIJNS4_20SM100_MMA_F16BF16_SSISH_SH_fLi64ELi16ELNS4_4UMMA5MajorE0ELSN_0ELNSM_7ScaleInE0ELSO_0EEEEEENS4_6LayoutISC_NS5_IJNSA_ILi0EEESS_SS_EEEEENS5_IJNS4_10UnderscoreESV_SV_EEEEENS4_13SM90_TMA_LOADENS4_14ComposedLayoutINS4_7SwizzleILi3ELi4ELi3EEENS4_18smem_ptr_flag_bitsILi16EEENSR_INS5_IJNSA_ILi8EEESE_EEENS5_IJSE_SB_EEEEEEEvNS4_8identityESY_S18_vS19_EENS_8epilogue10collective18CollectiveEpilogueINS1B_23Sm100TmaWarpSpecializedILi2ELi1ELi8ELb1ELb0EEEJSG_NS5_IJNSR_ISE_SB_EENSR_ISF_SB_EEEEESH_SI_SH_SI_NS1B_6fusion15FusionCallbacksIS1F_NS1J_17LinearCombinationISH_fSH_fLNS_15FloatRoundStyleE2EEESG_S1I_JEEENS4_5SM1004TMEM4LOAD26SM100_TMEM_LOAD_16dp256b2xESY_NSZ_INS10_ILi1ELi4ELi3EEES13_NSR_INS5_IJS14_SF_EEENS5_IJSF_SB_EEEEEEENS4_17SM75_U32x4_LDSM_NENS4_14SM90_TMA_STOREES1X_NS4_17SM90_U32x4_STSM_NENS4_39AutoVectorizingCopyWithAssumedAlignmentILi128EEEEEEvvEEEEvNT_6ParamsE,"",@"SHT_CUDA_INFO"
	.sectionflags	@""
	.align	4


	//----- nvinfo : EIATTR_CUDA_API_VERSION
	.align		4
        /*0000*/ 	.byte	0x04, 0x37
        /*0002*/ 	.short	(.L_31 - .L_30)
.L_30:
        /*0004*/ 	.word	0x00000082


	//----- nvinfo : EIATTR_KPARAM_INFO
	.align		4
.L_31:
        /*0008*/ 	.byte	0x04, 0x17
        /*000a*/ 	.short	(.L_33 - .L_32)
.L_32:
        /*000c*/ 	.word	0x00000000
        /*0010*/ 	.short	0x0000
        /*0012*/ 	.short	0x0000
        /*0014*/ 	.byte	0x00, 0xf0, 0x01, 0x20


	//----- nvinfo : EIATTR_AT_ENTRY_FRAGMENTS
	.align		4
.L_33:
        /*0018*/ 	.byte	0x04, 0x4f
        /*001a*/ 	.short	(.L_35 - .L_34)


	//   ....[0]....
.L_34:
        /*001c*/ 	.word	0x00000006


	//----- nvinfo : EIATTR_RESERVED_SMEM_USED
	.align		4
.L_35:
        /*0020*/ 	.byte	0x01, 0x41
	.zero		2


	//----- nvinfo : EIATTR_SPARSE_MMA_MASK
	.align		4
        /*0024*/ 	.byte	0x03, 0x50
        /*0026*/ 	.short	0x0000


	//----- nvinfo : EIATTR_TCGEN05_1CTA_USED
	.align		4
        /*0028*/ 	.byte	0x01, 0x51
	.zero		2


	//----- nvinfo : EIATTR_MAXREG_COUNT
	.align		4
        /*002c*/ 	.byte	0x03, 0x1b
        /*002e*/ 	.short	0x00ff


	//----- nvinfo : EIATTR_NUM_BARRIERS
	.align		4
        /*0030*/ 	.byte	0x02, 0x4c
        /*0032*/ 	.byte	0x07
	.zero		1


	//----- nvinfo : EIATTR_EXTERNS
	.align		4
        /*0034*/ 	.byte	0x04, 0x0f
        /*0036*/ 	.short	(.L_37 - .L_36)


	//   ....[0]....
	.align		4
.L_36:
        /*0038*/ 	.word	index@(__assertfail)


	//----- nvinfo : EIATTR_MERCURY_ISA_VERSION
	.align		4
.L_37:
        /*003c*/ 	.byte	0x03, 0x5f
        /*003e*/ 	.short	0x0101


	//----- nvinfo : EIATTR_INT_WARP_WIDE_INSTR_OFFSETS
	.align		4
        /*0040*/ 	.byte	0x04, 0x31
        /*0042*/ 	.short	(.L_39 - .L_38)


	//   ....[0]....
.L_38:
        /*0044*/ 	.word	0x00002010


	//   ....[1]....
        /*0048*/ 	.word	0x000044d0


	//   ....[2]....
        /*004c*/ 	.word	0x00004500


	//   ....[3]....
        /*0050*/ 	.word	0x00004550


	//   ....[4]....
        /*0054*/ 	.word	0x00004f30


	//   ....[5]....
        /*0058*/ 	.word	0x00005070


	//----- nvinfo : EIATTR_COOP_GROUP_MASK_REGIDS
	.align		4
.L_39:
        /*005c*/ 	.byte	0x04, 0x29
        /*005e*/ 	.short	(.L_41 - .L_40)


	//   ....[0]....
.L_40:
        /*0060*/ 	.word	0xffffffff


	//   ....[1]....
        /*0064*/ 	.word	0xffffffff


	//   ....[2]....
        /*0068*/ 	.word	0xffffffff


	//   ....[3]....
        /*006c*/ 	.word	0xffffffff


	//   ....[4]....
        /*0070*/ 	.word	0xffffffff


	//   ....[5]....
        /*0074*/ 	.word	0xffffffff


	//   ....[6]....
        /*0078*/ 	.word	0xffffffff


	//   ....[7]....
        /*007c*/ 	.word	0xffffffff


	//   ....[8]....
        /*0080*/ 	.word	0xffffffff


	//   ....[9]....
        /*0084*/ 	.word	0xffffffff


	//   ....[10]....
        /*0088*/ 	.word	0xffffffff


	//   ....[11]....
        /*008c*/ 	.word	0xffffffff


	//   ....[12]....
        /*0090*/ 	.word	0xffffffff


	//----- nvinfo : EIATTR_COOP_GROUP_INSTR_OFFSETS
	.align		4
.L_41:
        /*0094*/ 	.byte	0x04, 0x28
        /*0096*/ 	.short	(.L_43 - .L_42)


	//   ....[0]....
.L_42:
        /*0098*/ 	.word	0x00000090


	//   ....[1]....
        /*009c*/ 	.word	0x000004d0


	//   ....[2]....
        /*00a0*/ 	.word	0x000008b0


	//   ....[3]....
        /*00a4*/ 	.word	0x00000a10


	//   ....[4]....
        /*00a8*/ 	.word	0x00000b10


	//   ....[5]....
        /*00ac*/ 	.word	0x00000c80


	//   ....[6]....
        /*00b0*/ 	.word	0x00000e20


	//   ....[7]....
        /*00b4*/ 	.word	0x00001ef0


	//   ....[8]....
        /*00b8*/ 	.word	0x000036f0


	//   ....[9]....
        /*00bc*/ 	.word	0x00003900


	//   ....[10]....
        /*00c0*/ 	.word	0x00003930


	//   ....[11]....
        /*00c4*/ 	.word	0x000043c0


	//   ....[12]....
        /*00c8*/ 	.word	0x000045f0


	//----- nvinfo : EIATTR_VRC_CTA_INIT_COUNT
	.align		4
.L_43:
        /*00cc*/ 	.byte	0x02, 0x4a
        /*00ce*/ 	.byte	0x80
	.zero		1


	//----- nvinfo : EIATTR_SYSCALL_OFFSETS
	.align		4
        /*00d0*/ 	.byte	0x04, 0x46
        /*00d2*/ 	.short	(.L_45 - .L_44)


	//   ....[0]....
.L_44:
        /*00d4*/ 	.word	0x00005b50


	//   ....[1]....
        /*00d8*/ 	.word	0x00005c40


	//   ....[2]....
        /*00dc*/ 	.word	0x00006300


	//----- nvinfo : EIATTR_MBARRIER_INSTR_OFFSETS
	.align		4
.L_45:
        /*00e0*/ 	.byte	0x04, 0x39
        /*00e2*/ 	.short	(.L_47 - .L_46)


	//   ....[0]....
.L_46:
        /*00e4*/ 	.word	0x000005d0
        /*00e8*/ 	.word	0x000000ff
        /*00ec*/ 	.word	0x00000000
        /*00f0*/ 	.short	0x0100
        /*00f2*/ 	.byte	0x05
	.zero		1


	//   ....[1]....
        /*00f4*/ 	.word	0x000005e0
        /*00f8*/ 	.word	0x000000ff
        /*00fc*/ 	.word	0x000000b0
        /*0100*/ 	.short	0x0100
        /*0102*/ 	.byte	0x05
	.zero		1


	//   ....[2]....
        /*0104*/ 	.word	0x000005f0
        /*0108*/ 	.word	0x000000ff
        /*010c*/ 	.word	0x00000008
        /*0110*/ 	.short	0x0100
        /*0112*/ 	.byte	0x05
	.zero		1


	//   ....[3]....
        /*0114*/ 	.word	0x00000600
        /*0118*/ 	.word	0x000000ff
        /*011c*/ 	.word	0x000000b8
        /*0120*/ 	.short	0x0100
        /*0122*/ 	.byte	0x05
	.zero		1


	//   ....[4]....
        /*0124*/ 	.word	0x00000610
        /*0128*/ 	.word	0x000000ff
        /*012c*/ 	.word	0x00000010
        /*0130*/ 	.short	0x0100
        /*0132*/ 	.byte	0x05
	.zero		1


	//   ....[5]....
        /*0134*/ 	.word	0x00000620
        /*0138*/ 	.word	0x000000ff
        /*013c*/ 	.word	0x000000c0
        /*0140*/ 	.short	0x0100
        /*0142*/ 	.byte	0x05
	.zero		1


	//   ....[6]....
        /*0144*/ 	.word	0x00000630
        /*0148*/ 	.word	0x000000ff
        /*014c*/ 	.word	0x00000018
        /*0150*/ 	.short	0x0100
        /*0152*/ 	.byte	0x05
	.zero		1


	//   ....[7]....
        /*0154*/ 	.word	0x00000640
        /*0158*/ 	.word	0x000000ff
        /*015c*/ 	.word	0x000000c8
        /*0160*/ 	.short	0x0100
        /*0162*/ 	.byte	0x05
	.zero		1


	//   ....[8]....
        /*0164*/ 	.word	0x00000650
        /*0168*/ 	.word	0x000000ff
        /*016c*/ 	.word	0x00000020
        /*0170*/ 	.short	0x0100
        /*0172*/ 	.byte	0x05
	.zero		1


	//   ....[9]....
        /*0174*/ 	.word	0x00000660
        /*0178*/ 	.word	0x000000ff
        /*017c*/ 	.word	0x000000d0
        /*0180*/ 	.short	0x0100
        /*0182*/ 	.byte	0x05
	.zero		1


	//   ....[10]....
        /*0184*/ 	.word	0x00000670
        /*0188*/ 	.word	0x000000ff
        /*018c*/ 	.word	0x00000028
        /*0190*/ 	.short	0x0100
        /*0192*/ 	.byte	0x05
	.zero		1


	//   ....[11]....
        /*0194*/ 	.word	0x00000680
        /*0198*/ 	.word	0x000000ff
        /*019c*/ 	.word	0x000000d8
        /*01a0*/ 	.short	0x0100
        /*01a2*/ 	.byte	0x05
	.zero		1


	//   ....[12]....
        /*01a4*/ 	.word	0x00000690
        /*01a8*/ 	.word	0x000000ff
        /*01ac*/ 	.word	0x00000030
        /*01b0*/ 	.short	0x0100
        /*01b2*/ 	.byte	0x05
	.zero		1


	//   ....[13]....
        /*01b4*/ 	.word	0x000006a0
        /*01b8*/ 	.word	0x000000ff
        /*01bc*/ 	.word	0x000000e0
        /*01c0*/ 	.short	0x0100
        /*01c2*/ 	.byte	0x05
	.zero		1


	//   ....[14]....
        /*01c4*/ 	.word	0x000006b0
        /*01c8*/ 	.word	0x000000ff
        /*01cc*/ 	.word	0x00000038
        /*01d0*/ 	.short	0x0100
        /*01d2*/ 	.byte	0x05
	.zero		1


	//   ....[15]....
        /*01d4*/ 	.word	0x000006c0
        /*01d8*/ 	.word	0x000000ff
        /*01dc*/ 	.word	0x000000e8
        /*01e0*/ 	.short	0x0100
        /*01e2*/ 	.byte	0x05
	.zero		1


	//   ....[16]....
        /*01e4*/ 	.word	0x000006d0
        /*01e8*/ 	.word	0x000000ff
        /*01ec*/ 	.word	0x00000040
        /*01f0*/ 	.short	0x0100
        /*01f2*/ 	.byte	0x05
	.zero		1


	//   ....[17]....
        /*01f4*/ 	.word	0x000006e0
        /*01f8*/ 	.word	0x000000ff
        /*01fc*/ 	.word	0x000000f0
        /*0200*/ 	.short	0x0100
        /*0202*/ 	.byte	0x05
	.zero		1


	//   ....[18]....
        /*0204*/ 	.word	0x000006f0
        /*0208*/ 	.word	0x000000ff
        /*020c*/ 	.word	0x00000048
        /*0210*/ 	.short	0x0100
        /*0212*/ 	.byte	0x05
	.zero		1


	//   ....[19]....
        /*0214*/ 	.word	0x00000700
        /*0218*/ 	.word	0x000000ff
        /*021c*/ 	.word	0x000000f8
        /*0220*/ 	.short	0x0100
        /*0222*/ 	.byte	0x05
	.zero		1


	//   ....[20]....
        /*0224*/ 	.word	0x00000710
        /*0228*/ 	.word	0x000000ff
        /*022c*/ 	.word	0x00000050
        /*0230*/ 	.short	0x0100
        /*0232*/ 	.byte	0x05
	.zero		1


	//   ....[21]....
        /*0234*/ 	.word	0x00000720
        /*0238*/ 	.word	0x000000ff
        /*023c*/ 	.word	0x00000100
        /*0240*/ 	.short	0x0100
        /*0242*/ 	.byte	0x05
	.zero		1


	//   ....[22]....
        /*0244*/ 	.word	0x00000730
        /*0248*/ 	.word	0x000000ff
        /*024c*/ 	.word	0x00000058
        /*0250*/ 	.short	0x0100
        /*0252*/ 	.byte	0x05
	.zero		1


	//   ....[23]....
        /*0254*/ 	.word	0x00000740
        /*0258*/ 	.word	0x000000ff
        /*025c*/ 	.word	0x00000108
        /*0260*/ 	.short	0x0100
        /*0262*/ 	.byte	0x05
	.zero		1


	//   ....[24]....
        /*0264*/ 	.word	0x00000750
        /*0268*/ 	.word	0x000000ff
        /*026c*/ 	.word	0x00000060
        /*0270*/ 	.short	0x0100
        /*0272*/ 	.byte	0x05
	.zero		1


	//   ....[25]....
        /*0274*/ 	.word	0x00000760
        /*0278*/ 	.word	0x000000ff
        /*027c*/ 	.word	0x00000110
        /*0280*/ 	.short	0x0100
        /*0282*/ 	.byte	0x05
	.zero		1


	//   ....[26]....
        /*0284*/ 	.word	0x00000770
        /*0288*/ 	.word	0x000000ff
        /*028c*/ 	.word	0x00000068
        /*0290*/ 	.short	0x0100
        /*0292*/ 	.byte	0x05
	.zero		1


	//   ....[27]....
        /*0294*/ 	.word	0x00000780
        /*0298*/ 	.word	0x000000ff
        /*029c*/ 	.word	0x00000118
        /*02a0*/ 	.short	0x0100
        /*02a2*/ 	.byte	0x05
	.zero		1


	//   ....[28]....
        /*02a4*/ 	.word	0x00000790
        /*02a8*/ 	.word	0x000000ff
        /*02ac*/ 	.word	0x00000070
        /*02b0*/ 	.short	0x0100
        /*02b2*/ 	.byte	0x05
	.zero		1


	//   ....[29]....
        /*02b4*/ 	.word	0x000007a0
        /*02b8*/ 	.word	0x000000ff
        /*02bc*/ 	.word	0x00000120
        /*02c0*/ 	.short	0x0100
        /*02c2*/ 	.byte	0x05
	.zero		1


	//   ....[30]....
        /*02c4*/ 	.word	0x000007b0
        /*02c8*/ 	.word	0x000000ff
        /*02cc*/ 	.word	0x00000078
        /*02d0*/ 	.short	0x0100
        /*02d2*/ 	.byte	0x05
	.zero		1


	//   ....[31]....
        /*02d4*/ 	.word	0x000007c0
        /*02d8*/ 	.word	0x000000ff
        /*02dc*/ 	.word	0x00000128
        /*02e0*/ 	.short	0x0100
        /*02e2*/ 	.byte	0x05
	.zero		1


	//   ....[32]....
        /*02e4*/ 	.word	0x000007d0
        /*02e8*/ 	.word	0x000000ff
        /*02ec*/ 	.word	0x00000080
        /*02f0*/ 	.short	0x0100
        /*02f2*/ 	.byte	0x05
	.zero		1


	//   ....[33]....
        /*02f4*/ 	.word	0x000007e0
        /*02f8*/ 	.word	0x000000ff
        /*02fc*/ 	.word	0x00000130
        /*0300*/ 	.short	0x0100
        /*0302*/ 	.byte	0x05
	.zero		1


	//   ....[34]....
        /*0304*/ 	.word	0x000007f0
        /*0308*/ 	.word	0x000000ff
        /*030c*/ 	.word	0x00000088
        /*0310*/ 	.short	0x0100
        /*0312*/ 	.byte	0x05
	.zero		1


	//   ....[35]....
        /*0314*/ 	.word	0x00000800
        /*0318*/ 	.word	0x000000ff
        /*031c*/ 	.word	0x00000138
        /*0320*/ 	.short	0x0100
        /*0322*/ 	.byte	0x05
	.zero		1


	//   ....[36]....
        /*0324*/ 	.word	0x00000810
        /*0328*/ 	.word	0x000000ff
        /*032c*/ 	.word	0x00000090
        /*0330*/ 	.short	0x0100
        /*0332*/ 	.byte	0x05
	.zero		1


	//   ....[37]....
        /*0334*/ 	.word	0x00000820
        /*0338*/ 	.word	0x000000ff
        /*033c*/ 	.word	0x00000140
        /*0340*/ 	.short	0x0100
        /*0342*/ 	.byte	0x05
	.zero		1


	//   ....[38]....
        /*0344*/ 	.word	0x00000830
        /*0348*/ 	.word	0x000000ff
        /*034c*/ 	.word	0x00000098
        /*0350*/ 	.short	0x0100
        /*0352*/ 	.byte	0x05
	.zero		1


	//   ....[39]....
        /*0354*/ 	.word	0x00000840
        /*0358*/ 	.word	0x000000ff
        /*035c*/ 	.word	0x00000148
        /*0360*/ 	.short	0x0100
        /*0362*/ 	.byte	0x05
	.zero		1


	//   ....[40]....
        /*0364*/ 	.word	0x00000850
        /*0368*/ 	.word	0x000000ff
        /*036c*/ 	.word	0x000000a0
        /*0370*/ 	.short	0x0100
        /*0372*/ 	.byte	0x05
	.zero		1


	//   ....[41]....
        /*0374*/ 	.word	0x00000860
        /*0378*/ 	.word	0x000000ff
        /*037c*/ 	.word	0x00000150
        /*0380*/ 	.short	0x0100
        /*0382*/ 	.byte	0x05
	.zero		1


	//   ....[42]....
        /*0384*/ 	.word	0x00000870
        /*0388*/ 	.word	0x000000ff
        /*038c*/ 	.word	0x000000a8
        /*0390*/ 	.short	0x0100
        /*0392*/ 	.byte	0x05
	.zero		1


	//   ....[43]....
        /*0394*/ 	.word	0x00000880
        /*0398*/ 	.word	0x000000ff
        /*039c*/ 	.word	0x00000158
        /*03a0*/ 	.short	0x0100
        /*03a2*/ 	.byte	0x05
	.zero		1


	//   ....[44]....
        /*03a4*/ 	.word	0x000009c0
        /*03a8*/ 	.word	0x000000ff
        /*03ac*/ 	.word	0x00000160
        /*03b0*/ 	.short	0x0100
        /*03b2*/ 	.byte	0x07
	.zero		1


	//   ....[45]....
        /*03b4*/ 	.word	0x000009d0
        /*03b8*/ 	.word	0x000000ff
        /*03bc*/ 	.word	0x00000170
        /*03c0*/ 	.short	0x0100
        /*03c2*/ 	.byte	0x07
	.zero		1


	//   ....[46]....
        /*03c4*/ 	.word	0x000009e0
        /*03c8*/ 	.word	0x000000ff
        /*03cc*/ 	.word	0x00000168
        /*03d0*/ 	.short	0x0100
        /*03d2*/ 	.byte	0x07
	.zero		1


	//   ....[47]....
        /*03d4*/ 	.word	0x000009f0
        /*03d8*/ 	.word	0x000000ff
        /*03dc*/ 	.word	0x00000178
        /*03e0*/ 	.short	0x0100
        /*03e2*/ 	.byte	0x07
	.zero		1


	//   ....[48]....
        /*03e4*/ 	.word	0x00000ae0
        /*03e8*/ 	.word	0x000000ff
        /*03ec*/ 	.word	0x00000180
        /*03f0*/ 	.short	0x0100
        /*03f2*/ 	.byte	0x05
	.zero		1


	//   ....[49]....
        /*03f4*/ 	.word	0x00000af0
        /*03f8*/ 	.word	0x000000ff
        /*03fc*/ 	.word	0x00000188
        /*0400*/ 	.short	0x0100
        /*0402*/ 	.byte	0x05
	.zero		1


	//   ....[50]....
        /*0404*/ 	.word	0x00000c30
        /*0408*/ 	.word	0x000000ff
        /*040c*/ 	.word	0x00000190
        /*0410*/ 	.short	0x0100
        /*0412*/ 	.byte	0x05
	.zero		1


	//   ....[51]....
        /*0414*/ 	.word	0x00000c40
        /*0418*/ 	.word	0x000000ff
        /*041c*/ 	.word	0x000001a0
        /*0420*/ 	.short	0x0100
        /*0422*/ 	.byte	0x05
	.zero		1


	//   ....[52]....
        /*0424*/ 	.word	0x00000c50
        /*0428*/ 	.word	0x000000ff
        /*042c*/ 	.word	0x00000198
        /*0430*/ 	.short	0x0100
        /*0432*/ 	.byte	0x05
	.zero		1


	//   ....[53]....
        /*0434*/ 	.word	0x00000c60
        /*0438*/ 	.word	0x000000ff
        /*043c*/ 	.word	0x000001a8
        /*0440*/ 	.short	0x0100
        /*0442*/ 	.byte	0x05
	.zero		1


	//   ....[54]....
        /*0444*/ 	.word	0x00000d90
        /*0448*/ 	.word	0x000000ff
        /*044c*/ 	.word	0x000001b0
        /*0450*/ 	.short	0x0100
        /*0452*/ 	.byte	0x07
	.zero		1


	//   ....[55]....
        /*0454*/ 	.word	0x00000da0
        /*0458*/ 	.word	0x000000ff
        /*045c*/ 	.word	0x000001d0
        /*0460*/ 	.short	0x0100
        /*0462*/ 	.byte	0x07
	.zero		1


	//   ....[56]....
        /*0464*/ 	.word	0x00000db0
        /*0468*/ 	.word	0x000000ff
        /*046c*/ 	.word	0x000001b8
        /*0470*/ 	.short	0x0100
        /*0472*/ 	.byte	0x07
	.zero		1


	//   ....[57]....
        /*0474*/ 	.word	0x00000dc0
        /*0478*/ 	.word	0x000000ff
        /*047c*/ 	.word	0x000001d8
        /*0480*/ 	.short	0x0100
        /*0482*/ 	.byte	0x07
	.zero		1


	//   ....[58]....
        /*0484*/ 	.word	0x00000dd0
        /*0488*/ 	.word	0x000000ff
        /*048c*/ 	.word	0x000001c0
        /*0490*/ 	.short	0x0100
        /*0492*/ 	.byte	0x07
	.zero		1


	//   ....[59]....
        /*0494*/ 	.word	0x00000de0
        /*0498*/ 	.word	0x000000ff
        /*049c*/ 	.word	0x000001e0
        /*04a0*/ 	.short	0x0100
        /*04a2*/ 	.byte	0x07
	.zero		1


	//   ....[60]....
        /*04a4*/ 	.word	0x00000df0
        /*04a8*/ 	.word	0x000000ff
        /*04ac*/ 	.word	0x000001c8
        /*04b0*/ 	.short	0x0100
        /*04b2*/ 	.byte	0x07
	.zero		1


	//   ....[61]....
        /*04b4*/ 	.word	0x00000e00
        /*04b8*/ 	.word	0x000000ff
        /*04bc*/ 	.word	0x000001e8
        /*04c0*/ 	.short	0x0100
        /*04c2*/ 	.byte	0x07
	.zero		1


	//   ....[62]....
        /*04c4*/ 	.word	0x00000ef0
        /*04c8*/ 	.word	0x000000ff
        /*04cc*/ 	.word	0x000001f0
        /*04d0*/ 	.short	0x0100
        /*04d2*/ 	.byte	0x05
	.zero		1


	//   ....[63]....
        /*04d4*/ 	.word	0x00000f00
        /*04d8*/ 	.word	0x000000ff
        /*04dc*/ 	.word	0x00000200
        /*04e0*/ 	.short	0x0100
        /*04e2*/ 	.byte	0x05
	.zero		1


	//   ....[64]....
        /*04e4*/ 	.word	0x00000f10
        /*04e8*/ 	.word	0x000000ff
        /*04ec*/ 	.word	0x000001f8
        /*04f0*/ 	.short	0x0100
        /*04f2*/ 	.byte	0x05
	.zero		1


	//   ....[65]....
        /*04f4*/ 	.word	0x00000f20
        /*04f8*/ 	.word	0x000000ff
        /*04fc*/ 	.word	0x00000208
        /*0500*/ 	.short	0x0100
        /*0502*/ 	.byte	0x05
	.zero		1


	//   ....[66]....
        /*0504*/ 	.word	0x000017f0
        /*0508*/ 	.word	0x00000002
        /*050c*/ 	.word	0x00000200
        /*0510*/ 	.short	0x010a
        /*0512*/ 	.byte	0xff
	.zero		1


	//   ....[67]....
        /*0514*/ 	.word	0x00001820
        /*0518*/ 	.word	0x00000002
        /*051c*/ 	.word	0x000001f0
        /*0520*/ 	.short	0x0101
        /*0522*/ 	.byte	0xff
	.zero		1


	//   ....[68]....
        /*0524*/ 	.word	0x000018f0
        /*0528*/ 	.word	0x000000ff
        /*052c*/ 	.word	0x000000b0
        /*0530*/ 	.short	0x010a
        /*0532*/ 	.byte	0x08
	.zero		1


	//   ....[69]....
        /*0534*/ 	.word	0x00001990
        /*0538*/ 	.word	0x000000ff
        /*053c*/ 	.word	0x000000b0
        /*0540*/ 	.short	0x010a
        /*0542*/ 	.byte	0x21
	.zero		1


	//   ....[70]....
        /*0544*/ 	.word	0x00001ae0
        /*0548*/ 	.word	0x000000ff
        /*054c*/ 	.word	0x000000b0
        /*0550*/ 	.short	0x010a
        /*0552*/ 	.byte	0x08
	.zero		1


	//   ....[71]....
        /*0554*/ 	.word	0x00001bf0
        /*0558*/ 	.word	0x000000ff
        /*055c*/ 	.word	0x00000188
        /*0560*/ 	.short	0x0101
        /*0562*/ 	.byte	0x04
	.zero		1


	//   ....[72]....
        /*0564*/ 	.word	0x00001c10
        /*0568*/ 	.word	0x000000ff
        /*056c*/ 	.word	0x000000b0
        /*0570*/ 	.short	0x010a
        /*0572*/ 	.byte	0x08
	.zero		1


	//   ....[73]....
        /*0574*/ 	.word	0x00001c90
        /*0578*/ 	.word	0x000000ff
        /*057c*/ 	.word	0x000000b0
        /*0580*/ 	.short	0x010a
        /*0582*/ 	.byte	0x11
	.zero		1


	//   ....[74]....
        /*0584*/ 	.word	0x00001de0
        /*0588*/ 	.word	0x000000ff
        /*058c*/ 	.word	0x000000b0
        /*0590*/ 	.short	0x010a
        /*0592*/ 	.byte	0x08
	.zero		1


	//   ....[75]....
        /*0594*/ 	.word	0x00001f20
        /*0598*/ 	.word	0x00000002
        /*059c*/ 	.word	0x00000190
        /*05a0*/ 	.short	0x010a
        /*05a2*/ 	.byte	0xff
	.zero		1


	//   ....[76]....
        /*05a4*/ 	.word	0x00001fe0
        /*05a8*/ 	.word	0x00000002
        /*05ac*/ 	.word	0x00000000
        /*05b0*/ 	.short	0x0101
        /*05b2*/ 	.byte	0xff
	.zero		1


	//   ....[77]....
        /*05b4*/ 	.word	0x00002540
        /*05b8*/ 	.word	0x000000ff
        /*05bc*/ 	.word	0x00000000
        /*05c0*/ 	.short	0x010a
        /*05c2*/ 	.byte	0x05
	.zero		1


	//   ....[78]....
        /*05c4*/ 	.word	0x000025d0
        /*05c8*/ 	.word	0x000000ff
        /*05cc*/ 	.word	0x00000000
        /*05d0*/ 	.short	0x010a
        /*05d2*/ 	.byte	0x05
	.zero		1


	//   ....[79]....
        /*05d4*/ 	.word	0x00002660
        /*05d8*/ 	.word	0x000000ff
        /*05dc*/ 	.word	0x00000000
        /*05e0*/ 	.short	0x010a
        /*05e2*/ 	.byte	0x05
	.zero		1


	//   ....[80]....
        /*05e4*/ 	.word	0x000026f0
        /*05e8*/ 	.word	0x000000ff
        /*05ec*/ 	.word	0x00000000
        /*05f0*/ 	.short	0x010a
        /*05f2*/ 	.byte	0x05
	.zero		1


	//   ....[81]....
        /*05f4*/ 	.word	0x00002780
        /*05f8*/ 	.word	0x000000ff
        /*05fc*/ 	.word	0x00000000
        /*0600*/ 	.short	0x010a
        /*0602*/ 	.byte	0x05
	.zero		1


	//   ....[82]....
        /*0604*/ 	.word	0x00002810
        /*0608*/ 	.word	0x000000ff
        /*060c*/ 	.word	0x00000000
        /*0610*/ 	.short	0x010a
        /*0612*/ 	.byte	0x05
	.zero		1


	//   ....[83]....
        /*0614*/ 	.word	0x000028a0
        /*0618*/ 	.word	0x000000ff
        /*061c*/ 	.word	0x00000000
        /*0620*/ 	.short	0x010a
        /*0622*/ 	.byte	0x05
	.zero		1


	//   ....[84]....
        /*0624*/ 	.word	0x00002930
        /*0628*/ 	.word	0x000000ff
        /*062c*/ 	.word	0x00000000
        /*0630*/ 	.short	0x010a
        /*0632*/ 	.byte	0x05
	.zero		1


	//   ....[85]....
        /*0634*/ 	.word	0x000029c0
        /*0638*/ 	.word	0x000000ff
        /*063c*/ 	.word	0x00000000
        /*0640*/ 	.short	0x010a
        /*0642*/ 	.byte	0x05
	.zero		1


	//   ....[86]....
        /*0644*/ 	.word	0x00002a50
        /*0648*/ 	.word	0x000000ff
        /*064c*/ 	.word	0x00000000
        /*0650*/ 	.short	0x010a
        /*0652*/ 	.byte	0x05
	.zero		1


	//   ....[87]....
        /*0654*/ 	.word	0x00002ae0
        /*0658*/ 	.word	0x000000ff
        /*065c*/ 	.word	0x00000000
        /*0660*/ 	.short	0x010a
        /*0662*/ 	.byte	0x05
	.zero		1


	//   ....[88]....
        /*0664*/ 	.word	0x00002b70
        /*0668*/ 	.word	0x000000ff
        /*066c*/ 	.word	0x00000000
        /*0670*/ 	.short	0x010a
        /*0672*/ 	.byte	0x05
	.zero		1


	//   ....[89]....
        /*0674*/ 	.word	0x00002c00
        /*0678*/ 	.word	0x000000ff
        /*067c*/ 	.word	0x00000000
        /*0680*/ 	.short	0x010a
        /*0682*/ 	.byte	0x05
	.zero		1


	//   ....[90]....
        /*0684*/ 	.word	0x00002c90
        /*0688*/ 	.word	0x000000ff
        /*068c*/ 	.word	0x00000000
        /*0690*/ 	.short	0x010a
        /*0692*/ 	.byte	0x05
	.zero		1


	//   ....[91]....
        /*0694*/ 	.word	0x00002d20
        /*0698*/ 	.word	0x000000ff
        /*069c*/ 	.word	0x00000000
        /*06a0*/ 	.short	0x010a
        /*06a2*/ 	.byte	0x05
	.zero		1


	//   ....[92]....
        /*06a4*/ 	.word	0x00002db0
        /*06a8*/ 	.word	0x000000ff
        /*06ac*/ 	.word	0x00000000
        /*06b0*/ 	.short	0x010a
        /*06b2*/ 	.byte	0x05
	.zero		1


	//   ....[93]....
        /*06b4*/ 	.word	0x00002e40
        /*06b8*/ 	.word	0x000000ff
        /*06bc*/ 	.word	0x00000000
        /*06c0*/ 	.short	0x010a
        /*06c2*/ 	.byte	0x05
	.zero		1


	//   ....[94]....
        /*06c4*/ 	.word	0x00002ed0
        /*06c8*/ 	.word	0x000000ff
        /*06cc*/ 	.word	0x00000000
        /*06d0*/ 	.short	0x010a
        /*06d2*/ 	.byte	0x05
	.zero		1


	//   ....[95]....
        /*06d4*/ 	.word	0x00002f60
        /*06d8*/ 	.word	0x000000ff
        /*06dc*/ 	.word	0x00000000
        /*06e0*/ 	.short	0x010a
        /*06e2*/ 	.byte	0x05
	.zero		1


	//   ....[96]....
        /*06e4*/ 	.word	0x00002ff0
        /*06e8*/ 	.word	0x000000ff
        /*06ec*/ 	.word	0x00000000
        /*06f0*/ 	.short	0x010a
        /*06f2*/ 	.byte	0x05
	.zero		1


	//   ....[97]....
        /*06f4*/ 	.word	0x00003080
        /*06f8*/ 	.word	0x000000ff
        /*06fc*/ 	.word	0x00000000
        /*0700*/ 	.short	0x010a
        /*0702*/ 	.byte	0x05
	.zero		1


	//   ....[98]....
        /*0704*/ 	.word	0x00003120
        /*0708*/ 	.word	0x00000000
        /*070c*/ 	.word	0x00000000
        /*0710*/ 	.short	0x010a
        /*0712*/ 	.byte	0xff
	.zero		1


	//   ....[99]....
        /*0714*/ 	.word	0x00003240
        /*0718*/ 	.word	0x00000000
        /*071c*/ 	.word	0x000001f0
        /*0720*/ 	.short	0x010a
        /*0722*/ 	.byte	0xff
	.zero		1


	//   ....[100]....
        /*0724*/ 	.word	0x000032b0
        /*0728*/ 	.word	0x00000000
        /*072c*/ 	.word	0x00000000
        /*0730*/ 	.short	0x0101
        /*0732*/ 	.byte	0xff
	.zero		1


	//   ....[101]....
        /*0734*/ 	.word	0x000032d0
        /*0738*/ 	.word	0x000000ff
        /*073c*/ 	.word	0x000001a0
        /*0740*/ 	.short	0x010a
        /*0742*/ 	.byte	0x05
	.zero		1


	//   ....[102]....
        /*0744*/ 	.word	0x000033f0
        /*0748*/ 	.word	0x00000000
        /*074c*/ 	.word	0x00000190
        /*0750*/ 	.short	0x010a
        /*0752*/ 	.byte	0xff
	.zero		1


	//   ....[103]....
        /*0754*/ 	.word	0x000034f0
        /*0758*/ 	.word	0x00000000
        /*075c*/ 	.word	0x00000000
        /*0760*/ 	.short	0x0101
        /*0762*/ 	.byte	0xff
	.zero		1


	//   ....[104]....
        /*0764*/ 	.word	0x00003580
        /*0768*/ 	.word	0x000000ff
        /*076c*/ 	.word	0x000001a0
        /*0770*/ 	.short	0x0106
        /*0772*/ 	.byte	0x05
	.zero		1


	//   ....[105]....
        /*0774*/ 	.word	0x000035a0
        /*0778*/ 	.word	0x000000ff
        /*077c*/ 	.word	0x000001a0
        /*0780*/ 	.short	0x010a
        /*0782*/ 	.byte	0x05
	.zero		1


	//   ....[106]....
        /*0784*/ 	.word	0x00003630
        /*0788*/ 	.word	0x000000ff
        /*078c*/ 	.word	0x000001a0
        /*0790*/ 	.short	0x0106
        /*0792*/ 	.byte	0x04
	.zero		1


	//   ....[107]....
        /*0794*/ 	.word	0x00003670
        /*0798*/ 	.word	0x00000000
        /*079c*/ 	.word	0x000001a0
        /*07a0*/ 	.short	0x010a
        /*07a2*/ 	.byte	0xff
	.zero		1


	//   ....[108]....
        /*07a4*/ 	.word	0x00003bb0
        /*07a8*/ 	.word	0x00000000
        /*07ac*/ 	.word	0x00000190
        /*07b0*/ 	.short	0x010a
        /*07b2*/ 	.byte	0xff
	.zero		1


	//   ....[109]....
        /*07b4*/ 	.word	0x00003cb0
        /*07b8*/ 	.word	0x00000003
        /*07bc*/ 	.word	0x00000000
        /*07c0*/ 	.short	0x0101
        /*07c2*/ 	.byte	0xff
	.zero		1


	//   ....[110]....
        /*07c4*/ 	.word	0x00003cc0
        /*07c8*/ 	.word	0x000000ff
        /*07cc*/ 	.word	0x00000000
        /*07d0*/ 	.short	0x010a
        /*07d2*/ 	.byte	0x06
	.zero		1


	//   ....[111]....
        /*07d4*/ 	.word	0x00003d40
        /*07d8*/ 	.word	0x000000ff
        /*07dc*/ 	.word	0x000001d0
        /*07e0*/ 	.short	0x010a
        /*07e2*/ 	.byte	0x07
	.zero		1


	//   ....[112]....
        /*07e4*/ 	.word	0x00003e20
        /*07e8*/ 	.word	0x000000ff
        /*07ec*/ 	.word	0x00000000
        /*07f0*/ 	.short	0x010a
        /*07f2*/ 	.byte	0x06
	.zero		1


	//   ....[113]....
        /*07f4*/ 	.word	0x00003f50
        /*07f8*/ 	.word	0x000000ff
        /*07fc*/ 	.word	0x00000000
        /*0800*/ 	.short	0x010a
        /*0802*/ 	.byte	0x1a
	.zero		1


	//   ....[114]....
        /*0804*/ 	.word	0x000041f0
        /*0808*/ 	.word	0x000000ff
        /*080c*/ 	.word	0x00000000
        /*0810*/ 	.short	0x010a
        /*0812*/ 	.byte	0x06
	.zero		1


	//   ....[115]....
        /*0814*/ 	.word	0x00004280
        /*0818*/ 	.word	0x000000ff
        /*081c*/ 	.word	0x00000000
        /*0820*/ 	.short	0x010a
        /*0822*/ 	.byte	0x06
	.zero		1


	//   ....[116]....
        /*0824*/ 	.word	0x00004310
        /*0828*/ 	.word	0x000000ff
        /*082c*/ 	.word	0x00000000
        /*0830*/ 	.short	0x010a
        /*0832*/ 	.byte	0x06
	.zero		1


	//   ....[117]....
        /*0834*/ 	.word	0x000043a0
        /*0838*/ 	.word	0x000000ff
        /*083c*/ 	.word	0x00000000
        /*0840*/ 	.short	0x010a
        /*0842*/ 	.byte	0x07
	.zero		1


	//   ....[118]....
        /*0844*/ 	.word	0x000047d0
        /*0848*/ 	.word	0x00000000
        /*084c*/ 	.word	0x00000190
        /*0850*/ 	.short	0x010a
        /*0852*/ 	.byte	0xff
	.zero		1


	//   ....[119]....
        /*0854*/ 	.word	0x000048b0
        /*0858*/ 	.word	0x00000000
        /*085c*/ 	.word	0x00000000
        /*0860*/ 	.short	0x0101
        /*0862*/ 	.byte	0xff
	.zero		1


	//   ....[120]....
        /*0864*/ 	.word	0x00004bd0
        /*0868*/ 	.word	0x000000ff
        /*086c*/ 	.word	0x00000188
        /*0870*/ 	.short	0x010a
        /*0872*/ 	.byte	0x07
	.zero		1


	//   ....[121]....
        /*0874*/ 	.word	0x00004db0
        /*0878*/ 	.word	0x000000ff
        /*087c*/ 	.word	0x00000170
        /*0880*/ 	.short	0x010a
        /*0882*/ 	.byte	0x0d
	.zero		1


	//   ....[122]....
        /*0884*/ 	.word	0x000050c0
        /*0888*/ 	.word	0x000000ff
        /*088c*/ 	.word	0x00000160
        /*0890*/ 	.short	0x010b
        /*0892*/ 	.byte	0x0d
	.zero		1


	//   ....[123]....
        /*0894*/ 	.word	0x00005120
        /*0898*/ 	.word	0x000000ff
        /*089c*/ 	.word	0x00000000
        /*08a0*/ 	.short	0x0101
        /*08a2*/ 	.byte	0x0e
	.zero		1


	//   ....[124]....
        /*08a4*/ 	.word	0x00005170
        /*08a8*/ 	.word	0x000000ff
        /*08ac*/ 	.word	0x00000000
        /*08b0*/ 	.short	0x010a
        /*08b2*/ 	.byte	0x04
	.zero		1


	//   ....[125]....
        /*08b4*/ 	.word	0x00005210
        /*08b8*/ 	.word	0x00000000
        /*08bc*/ 	.word	0x00000000
        /*08c0*/ 	.short	0x010a
        /*08c2*/ 	.byte	0xff
	.zero		1


	//   ....[126]....
        /*08c4*/ 	.word	0x00005560
        /*08c8*/ 	.word	0x00000000
        /*08cc*/ 	.word	0x00000190
        /*08d0*/ 	.short	0x010a
        /*08d2*/ 	.byte	0xff
	.zero		1


	//   ....[127]....
        /*08d4*/ 	.word	0x00005670
        /*08d8*/ 	.word	0x00000000
        /*08dc*/ 	.word	0x00000000
        /*08e0*/ 	.short	0x0101
        /*08e2*/ 	.byte	0xff
	.zero		1


	//   ....[128]....
        /*08e4*/ 	.word	0x00005fa0
        /*08e8*/ 	.word	0x00000003
        /*08ec*/ 	.word	0x00000160
        /*08f0*/ 	.short	0x010a
        /*08f2*/ 	.byte	0xff
	.zero		1


	//   ....[129]....
        /*08f4*/ 	.word	0x00005fb0
        /*08f8*/ 	.word	0x00000043
        /*08fc*/ 	.word	0x000001b0
        /*0900*/ 	.short	0x010a
        /*0902*/ 	.byte	0xff
	.zero		1


	//   ....[130]....
        /*0904*/ 	.word	0x00006130
        /*0908*/ 	.word	0x00000003
        /*090c*/ 	.word	0x00000160
        /*0910*/ 	.short	0x010a
        /*0912*/ 	.byte	0xff
	.zero		1


	//   ....[131]....
        /*0914*/ 	.word	0x000061e0
        /*0918*/ 	.word	0x00000043
        /*091c*/ 	.word	0x000001b0
        /*0920*/ 	.short	0x010a
        /*0922*/ 	.byte	0xff
	.zero		1


	//   ....[132]....
        /*0924*/ 	.word	0x00006420
        /*0928*/ 	.word	0x000000ff
        /*092c*/ 	.word	0x00000000
        /*0930*/ 	.short	0x0101
        /*0932*/ 	.byte	0x05
	.zero		1


	//   ....[133]....
        /*0934*/ 	.word	0x000067d0
        /*0938*/ 	.word	0x00000000
        /*093c*/ 	.word	0x00000000
        /*0940*/ 	.short	0x0101
        /*0942*/ 	.byte	0xff
	.zero		1


	//   ....[134]....
        /*0944*/ 	.word	0x00006a70
        /*0948*/ 	.word	0x00000002
        /*094c*/ 	.word	0x00000200
        /*0950*/ 	.short	0x010a
        /*0952*/ 	.byte	0xff
	.zero		1


	//   ....[135]....
        /*0954*/ 	.word	0x00006ad0
        /*0958*/ 	.word	0x00000002
        /*095c*/ 	.word	0x000000b0
        /*0960*/ 	.short	0x010a
        /*0962*/ 	.byte	0xff
	.zero		1


	//   ....[136]....
        /*0964*/ 	.word	0x00006b30
        /*0968*/ 	.word	0x00000002
        /*096c*/ 	.word	0x000000b0
        /*0970*/ 	.short	0x010a
        /*0972*/ 	.byte	0xff
	.zero		1


	//   ....[137]....
        /*0974*/ 	.word	0x00006b80
        /*0978*/ 	.word	0x00000002
        /*097c*/ 	.word	0x00000190
        /*0980*/ 	.short	0x010a
        /*0982*/ 	.byte	0xff
	.zero		1


	//   ....[138]....
        /*0984*/ 	.word	0x00006be0
        /*0988*/ 	.word	0x00000000
        /*098c*/ 	.word	0x00000000
        /*0990*/ 	.short	0x010a
        /*0992*/ 	.byte	0xff
	.zero		1


	//   ....[139]....
        /*0994*/ 	.word	0x00006c40
        /*0998*/ 	.word	0x00000000
        /*099c*/ 	.word	0x00000000
        /*09a0*/ 	.short	0x010a
        /*09a2*/ 	.byte	0xff
	.zero		1


	//   ....[140]....
        /*09a4*/ 	.word	0x00006ca0
        /*09a8*/ 	.word	0x00000000
        /*09ac*/ 	.word	0x00000000
        /*09b0*/ 	.short	0x010a
        /*09b2*/ 	.byte	0xff
	.zero		1


	//   ....[141]....
        /*09b4*/ 	.word	0x00006d00
        /*09b8*/ 	.word	0x00000000
        /*09bc*/ 	.word	0x00000000
        /*09c0*/ 	.short	0x010a
        /*09c2*/ 	.byte	0xff
	.zero		1


	//   ....[142]....
        /*09c4*/ 	.word	0x00006d60
        /*09c8*/ 	.word	0x00000000
        /*09cc*/ 	.word	0x00000000
        /*09d0*/ 	.short	0x010a
        /*09d2*/ 	.byte	0xff
	.zero		1


	//   ....[143]....
        /*09d4*/ 	.word	0x00006dc0
        /*09d8*/ 	.word	0x00000000
        /*09dc*/ 	.word	0x00000000
        /*09e0*/ 	.short	0x010a
        /*09e2*/ 	.byte	0xff
	.zero		1


	//   ....[144]....
        /*09e4*/ 	.word	0x00006e20
        /*09e8*/ 	.word	0x00000000
        /*09ec*/ 	.word	0x00000000
        /*09f0*/ 	.short	0x010a
        /*09f2*/ 	.byte	0xff
	.zero		1


	//   ....[145]....
        /*09f4*/ 	.word	0x00006e80
        /*09f8*/ 	.word	0x00000000
        /*09fc*/ 	.word	0x00000000
        /*0a00*/ 	.short	0x010a
        /*0a02*/ 	.byte	0xff
	.zero		1


	//   ....[146]....
        /*0a04*/ 	.word	0x00006ee0
        /*0a08*/ 	.word	0x00000000
        /*0a0c*/ 	.word	0x00000000
        /*0a10*/ 	.short	0x010a
        /*0a12*/ 	.byte	0xff
	.zero		1


	//   ....[147]....
        /*0a14*/ 	.word	0x00006f40
        /*0a18*/ 	.word	0x00000000
        /*0a1c*/ 	.word	0x00000000
        /*0a20*/ 	.short	0x010a
        /*0a22*/ 	.byte	0xff
	.zero		1


	//   ....[148]....
        /*0a24*/ 	.word	0x00006fa0
        /*0a28*/ 	.word	0x00000000
        /*0a2c*/ 	.word	0x00000000
        /*0a30*/ 	.short	0x010a
        /*0a32*/ 	.byte	0xff
	.zero		1


	//   ....[149]....
        /*0a34*/ 	.word	0x00007000
        /*0a38*/ 	.word	0x00000000
        /*0a3c*/ 	.word	0x00000000
        /*0a40*/ 	.short	0x010a
        /*0a42*/ 	.byte	0xff
	.zero		1


	//   ....[150]....
        /*0a44*/ 	.word	0x00007060
        /*0a48*/ 	.word	0x00000000
        /*0a4c*/ 	.word	0x00000000
        /*0a50*/ 	.short	0x010a
        /*0a52*/ 	.byte	0xff
	.zero		1


	//   ....[151]....
        /*0a54*/ 	.word	0x000070c0
        /*0a58*/ 	.word	0x00000000
        /*0a5c*/ 	.word	0x00000000
        /*0a60*/ 	.short	0x010a
        /*0a62*/ 	.byte	0xff
	.zero		1


	//   ....[152]....
        /*0a64*/ 	.word	0x00007120
        /*0a68*/ 	.word	0x00000000
        /*0a6c*/ 	.word	0x00000000
        /*0a70*/ 	.short	0x010a
        /*0a72*/ 	.byte	0xff
	.zero		1


	//   ....[153]....
        /*0a74*/ 	.word	0x00007180
        /*0a78*/ 	.word	0x00000000
        /*0a7c*/ 	.word	0x00000000
        /*0a80*/ 	.short	0x010a
        /*0a82*/ 	.byte	0xff
	.zero		1


	//   ....[154]....
        /*0a84*/ 	.word	0x000071e0
        /*0a88*/ 	.word	0x00000000
        /*0a8c*/ 	.word	0x00000000
        /*0a90*/ 	.short	0x010a
        /*0a92*/ 	.byte	0xff
	.zero		1


	//   ....[155]....
        /*0a94*/ 	.word	0x00007240
        /*0a98*/ 	.word	0x00000000
        /*0a9c*/ 	.word	0x00000000
        /*0aa0*/ 	.short	0x010a
        /*0aa2*/ 	.byte	0xff
	.zero		1


	//   ....[156]....
        /*0aa4*/ 	.word	0x000072a0
        /*0aa8*/ 	.word	0x00000000
        /*0aac*/ 	.word	0x00000000
        /*0ab0*/ 	.short	0x010a
        /*0ab2*/ 	.byte	0xff
	.zero		1


	//   ....[157]....
        /*0ab4*/ 	.word	0x00007300
        /*0ab8*/ 	.word	0x00000000
        /*0abc*/ 	.word	0x00000000
        /*0ac0*/ 	.short	0x010a
        /*0ac2*/ 	.byte	0xff
	.zero		1


	//   ....[158]....
        /*0ac4*/ 	.word	0x00007360
        /*0ac8*/ 	.word	0x00000000
        /*0acc*/ 	.word	0x00000000
        /*0ad0*/ 	.short	0x010a
        /*0ad2*/ 	.byte	0xff
	.zero		1


	//   ....[159]....
        /*0ad4*/ 	.word	0x000073b0
        /*0ad8*/ 	.word	0x00000000
        /*0adc*/ 	.word	0x000001f0
        /*0ae0*/ 	.short	0x010a
        /*0ae2*/ 	.byte	0xff
	.zero		1


	//   ....[160]....
        /*0ae4*/ 	.word	0x00007410
        /*0ae8*/ 	.word	0x00000000
        /*0aec*/ 	.word	0x000001a0
        /*0af0*/ 	.short	0x010a
        /*0af2*/ 	.byte	0xff
	.zero		1


	//   ....[161]....
        /*0af4*/ 	.word	0x00007460
        /*0af8*/ 	.word	0x00000000
        /*0afc*/ 	.word	0x00000190
        /*0b00*/ 	.short	0x010a
        /*0b02*/ 	.byte	0xff
	.zero		1


	//   ....[162]....
        /*0b04*/ 	.word	0x000074c0
        /*0b08*/ 	.word	0x00000000
        /*0b0c*/ 	.word	0x000001a0
        /*0b10*/ 	.short	0x010a
        /*0b12*/ 	.byte	0xff
	.zero		1


	//   ....[163]....
        /*0b14*/ 	.word	0x00007510
        /*0b18*/ 	.word	0x00000000
        /*0b1c*/ 	.word	0x00000190
        /*0b20*/ 	.short	0x010a
        /*0b22*/ 	.byte	0xff
	.zero		1


	//   ....[164]....
        /*0b24*/ 	.word	0x00007570
        /*0b28*/ 	.word	0x00000002
        /*0b2c*/ 	.word	0x000001d0
        /*0b30*/ 	.short	0x010a
        /*0b32*/ 	.byte	0xff
	.zero		1


	//   ....[165]....
        /*0b34*/ 	.word	0x000075d0
        /*0b38*/ 	.word	0x00000000
        /*0b3c*/ 	.word	0x00000000
        /*0b40*/ 	.short	0x010a
        /*0b42*/ 	.byte	0xff
	.zero		1


	//   ....[166]....
        /*0b44*/ 	.word	0x00007630
        /*0b48*/ 	.word	0x00000000
        /*0b4c*/ 	.word	0x00000000
        /*0b50*/ 	.short	0x010a
        /*0b52*/ 	.byte	0xff
	.zero		1


	//   ....[167]....
        /*0b54*/ 	.word	0x00007690
        /*0b58*/ 	.word	0x00000000
        /*0b5c*/ 	.word	0x00000000
        /*0b60*/ 	.short	0x010a
        /*0b62*/ 	.byte	0xff
	.zero		1


	//   ....[168]....
        /*0b64*/ 	.word	0x000076f0
        /*0b68*/ 	.word	0x00000000
        /*0b6c*/ 	.word	0x00000000
        /*0b70*/ 	.short	0x010a
        /*0b72*/ 	.byte	0xff
	.zero		1


	//   ....[169]....
        /*0b74*/ 	.word	0x00007750
        /*0b78*/ 	.word	0x00000000
        /*0b7c*/ 	.word	0x00000000
        /*0b80*/ 	.short	0x010a
        /*0b82*/ 	.byte	0xff
	.zero		1


	//   ....[170]....
        /*0b84*/ 	.word	0x000077a0
        /*0b88*/ 	.word	0x00000000
        /*0b8c*/ 	.word	0x00000190
        /*0b90*/ 	.short	0x010a
        /*0b92*/ 	.byte	0xff
	.zero		1


	//   ....[171]....
        /*0b94*/ 	.word	0x00007800
        /*0b98*/ 	.word	0x00000000
        /*0b9c*/ 	.word	0x00000188
        /*0ba0*/ 	.short	0x010a
        /*0ba2*/ 	.byte	0xff
	.zero		1


	//   ....[172]....
        /*0ba4*/ 	.word	0x00007860
        /*0ba8*/ 	.word	0x00000000
        /*0bac*/ 	.word	0x00000170
        /*0bb0*/ 	.short	0x010a
        /*0bb2*/ 	.byte	0xff
	.zero		1


	//   ....[173]....
        /*0bb4*/ 	.word	0x000078c0
        /*0bb8*/ 	.word	0x00000000
        /*0bbc*/ 	.word	0x00000000
        /*0bc0*/ 	.short	0x010a
        /*0bc2*/ 	.byte	0xff
	.zero		1


	//   ....[174]....
        /*0bc4*/ 	.word	0x00007910
        /*0bc8*/ 	.word	0x00000000
        /*0bcc*/ 	.word	0x00000190
        /*0bd0*/ 	.short	0x010a
        /*0bd2*/ 	.byte	0xff
	.zero		1


	//   ....[175]....
        /*0bd4*/ 	.word	0x00007960
        /*0bd8*/ 	.word	0x00000003
        /*0bdc*/ 	.word	0x00000160
        /*0be0*/ 	.short	0x010a
        /*0be2*/ 	.byte	0xff
	.zero		1


	//   ....[176]....
        /*0be4*/ 	.word	0x000079b0
        /*0be8*/ 	.word	0x00000043
        /*0bec*/ 	.word	0x000001b0
        /*0bf0*/ 	.short	0x010a
        /*0bf2*/ 	.byte	0xff
	.zero		1


	//----- nvinfo : EIATTR_NUM_MBARRIERS
	.align		4
.L_47:
        /*0bf4*/ 	.byte	0x03, 0x38
        /*0bf6*/ 	.short	0x0042


	//----- nvinfo : EIATTR_EXIT_INSTR_OFFSETS
	.align		4
        /*0bf8*/ 	.byte	0x04, 0x1c
        /*0bfa*/ 	.short	(.L_49 - .L_48)


	//   ....[0]....
.L_48:
        /*0bfc*/ 	.word	0x00003150


	//   ....[1]....
        /*0c00*/ 	.word	0x00003640


	//   ....[2]....
        /*0c04*/ 	.word	0x000036a0


	//   ....[3]....
        /*0c08*/ 	.word	0x00004600


	//   ....[4]....
        /*0c0c*/ 	.word	0x00005240


	//   ....[5]....
        /*0c10*/ 	.word	0x00005280


	//   ....[6]....
        /*0c14*/ 	.word	0x00006980


	//   ....[7]....
        /*0c18*/ 	.word	0x00006a00


	//   ....[8]....
        /*0c1c*/ 	.word	0x00006a30


	//   ....[9]....
        /*0c20*/ 	.word	0x00006a60


	//----- nvinfo : EIATTR_MAX_THREADS
	.align		4
.L_49:
        /*0c24*/ 	.byte	0x04, 0x05
        /*0c26*/ 	.short	(.L_51 - .L_50)
.L_50:
        /*0c28*/ 	.word	0x00000100
        /*0c2c*/ 	.word	0x00000001
        /*0c30*/ 	.word	0x00000001


	//----- nvinfo : EIATTR_CRS_STACK_SIZE
	.align		4
.L_51:
        /*0c34*/ 	.byte	0x04, 0x1e
        /*0c36*/ 	.short	(.L_53 - .L_52)
.L_52:
        /*0c38*/ 	.word	0x00000000


	//----- nvinfo : EIATTR_CBANK_PARAM_SIZE
	.align		4
.L_53:
        /*0c3c*/ 	.byte	0x03, 0x19
        /*0c3e*/ 	.short	0x0800


	//----- nvinfo : EIATTR_PARAM_CBANK
	.align		4
        /*0c40*/ 	.byte	0x04, 0x0a
        /*0c42*/ 	.short	(.L_55 - .L_54)
	.align		4
.L_54:
        /*0c44*/ 	.word	index@(.nv.constant0._ZN7cutlass13device_kernelINS_4gemm6kernel13GemmUniversalIN4cute5tupleIJiiiiEEENS1_10collective13CollectiveMmaINS1_35MainloopSm100TmaUmmaWarpSpecializedILi22ELi2ELi4ENS5_IJNS4_1CILi1EEESB_SB_EEEEENS5_IJNSA_ILi64EEENSA_ILi16EEESE_EEENS_10bfloat16_tENS5_IJlSB_lEEESH_SI_NS4_8TiledMMAINS4_8MMA_AtomIJNS4_20SM100_MMA_F16BF16_SSISH_SH_fLi64ELi16ELNS4_4UMMA5MajorE0ELSN_0ELNSM_7ScaleInE0ELSO_0EEEEEENS4_6LayoutISC_NS5_IJNSA_ILi0EEESS_SS_EEEEENS5_IJNS4_10UnderscoreESV_SV_EEEEENS4_13SM90_TMA_LOADENS4_14ComposedLayoutINS4_7SwizzleILi3ELi4ELi3EEENS4_18smem_ptr_flag_bitsILi16EEENSR_INS5_IJNSA_ILi8EEESE_EEENS5_IJSE_SB_EEEEEEEvNS4_8identityESY_S18_vS19_EENS_8epilogue10collective18CollectiveEpilogueINS1B_23Sm100TmaWarpSpecializedILi2ELi1ELi8ELb1ELb0EEEJSG_NS5_IJNSR_ISE_SB_EENSR_ISF_SB_EEEEESH_SI_SH_SI_NS1B_6fusion15FusionCallbacksIS1F_NS1J_17LinearCombinationISH_fSH_fLNS_15FloatRoundStyleE2EEESG_S1I_JEEENS4_5SM1004TMEM4LOAD26SM100_TMEM_LOAD_16dp256b2xESY_NSZ_INS10_ILi1ELi4ELi3EEES13_NSR_INS5_IJS14_SF_EEENS5_IJSF_SB_EEEEEEENS4_17SM75_U32x4_LDSM_NENS4_14SM90_TMA_STOREES1X_NS4_17SM90_U32x4_STSM_NENS4_39AutoVectorizingCopyWithAssumedAlignmentILi128EEEEEEvvEEEEvNT_6ParamsE)
        /*0c48*/ 	.short	0x0380
        /*0c4a*/ 	.short	0x0800


	//----- nvinfo : EIATTR_SW_WAR
	.align		4
.L_55:
        /*0c4c*/ 	.byte	0x04, 0x36
        /*0c4e*/ 	.short	(.L_57 - .L_56)
.L_56:
        /*0c50*/ 	.word	0x00000008
.L_57:


//--------------------- .nv.callgraph             --------------------------
	.section	.nv.callgraph,"",@"SHT_CUDA_CALLGRAPH"
	.align	4
	.sectionentsize	8
	.align		4
        /*0000*/ 	.word	0x00000000
	.align		4
        /*0004*/ 	.word	0xffffffff
	.align		4
        /*0008*/ 	.word	index@(_ZN7cutlass13device_kernelINS_4gemm6kernel13GemmUniversalIN4cute5tupleIJiiiiEEENS1_10collective13CollectiveMmaINS1_35MainloopSm100TmaUmmaWarpSpecializedILi22ELi2ELi4ENS5_IJNS4_1CILi1EEESB_SB_EEEEENS5_IJNSA_ILi64EEENSA_ILi16EEESE_EEENS_10bfloat16_tENS5_IJlSB_lEEESH_SI_NS4_8TiledMMAINS4_8MMA_AtomIJNS4_20SM100_MMA_F16BF16_SSISH_SH_fLi64ELi16ELNS4_4UMMA5MajorE0ELSN_0ELNSM_7ScaleInE0ELSO_0EEEEEENS4_6LayoutISC_NS5_IJNSA_ILi0EEESS_SS_EEEEENS5_IJNS4_10UnderscoreESV_SV_EEEEENS4_13SM90_TMA_LOADENS4_14ComposedLayoutINS4_7SwizzleILi3ELi4ELi3EEENS4_18smem_ptr_flag_bitsILi16EEENSR_INS5_IJNSA_ILi8EEESE_EEENS5_IJSE_SB_EEEEEEEvNS4_8identityESY_S18_vS19_EENS_8epilogue10collective18CollectiveEpilogueINS1B_23Sm100TmaWarpSpecializedILi2ELi1ELi8ELb1ELb0EEEJSG_NS5_IJNSR_ISE_SB_EENSR_ISF_SB_EEEEESH_SI_SH_SI_NS1B_6fusion15FusionCallbacksIS1F_NS1J_17LinearCombinationISH_fSH_fLNS_15FloatRoundStyleE2EEESG_S1I_JEEENS4_5SM1004TMEM4LOAD26SM100_TMEM_LOAD_16dp256b2xESY_NSZ_INS10_ILi1ELi4ELi3EEES13_NSR_INS5_IJS14_SF_EEENS5_IJSF_SB_EEEEEEENS4_17SM75_U32x4_LDSM_NENS4_14SM90_TMA_STOREES1X_NS4_17SM90_U32x4_STSM_NENS4_39AutoVectorizingCopyWithAssumedAlignmentILi128EEEEEEvvEEEEvNT_6ParamsE)
	.align		4
        /*000c*/ 	.word	index@(__assertfail)
	.align		4
        /*0010*/ 	.word	0x00000000
	.align		4
        /*0014*/ 	.word	0xfffffffe
	.align		4
        /*0018*/ 	.word	0x00000000
	.align		4
        /*001c*/ 	.word	0xfffffffd
	.align		4
        /*0020*/ 	.word	0x00000000
	.align		4
        /*0024*/ 	.word	0xfffffffc


//--------------------- .nv.constant4             --------------------------
	.section	.nv.constant4,"a",@progbits
	.align	8
	.align		8
.nv.constant4:
        /*0000*/ 	.dword	__assertfail
	.align		8
        /*0008*/ 	.dword	__unnamed_1
	.align		8
        /*0010*/ 	.dword	__unnamed_2
	.align		8
        /*0018*/ 	.dword	_ZN40_INTERNAL_fa9ce862_4_k_cu_f3ce4188_142194cuda3std3__45__cpo5beginE
	.align		8
        /*0020*/ 	.dword	_ZN40_INTERNAL_fa9ce862_4_k_cu_f3ce4188_142194cuda3std3__45__cpo3endE
	.align		8
        /*0028*/ 	.dword	_ZN40_INTERNAL_fa9ce862_4_k_cu_f3ce4188_142194cuda3std3__45__cpo6cbeginE
	.align		8
        /*0030*/ 	.dword	_ZN40_INTERNAL_fa9ce862_4_k_cu_f3ce4188_142194cuda3std3__45__cpo4cendE
	.align		8
        /*0038*/ 	.dword	_ZN40_INTERNAL_fa9ce862_4_k_cu_f3ce4188_142194cuda3std3__442_GLOBAL__N__fa9ce862_4_k_cu_f3ce4188_142196ignoreE
	.align		8
        /*0040*/ 	.dword	_ZN40_INTERNAL_fa9ce862_4_k_cu_f3ce4188_142194cuda3std3__419piecewise_constructE
	.align		8
        /*0048*/ 	.dword	_ZN40_INTERNAL_fa9ce862_4_k_cu_f3ce4188_142194cuda3std3__48in_placeE
	.align		8
        /*0050*/ 	.dword	_ZN40_INTERNAL_fa9ce862_4_k_cu_f3ce4188_142194cuda3std6ranges3__45__cpo4swapE
	.align		8
        /*0058*/ 	.dword	_ZN40_INTERNAL_fa9ce862_4_k_cu_f3ce4188_142194cuda3std6ranges3__45__cpo9iter_moveE
	.align		8
        /*0060*/ 	.dword	_ZN40_INTERNAL_fa9ce862_4_k_cu_f3ce4188_142194cute7productE
	.align		8
        /*0068*/ 	.dword	_ZN40_INTERNAL_fa9ce862_4_k_cu_f3ce4188_142194cute1_E
	.align		8
        /*0070*/ 	.dword	$str$25
	.align		8
        /*0078*/ 	.dword	$str$26
	.align		8
        /*0080*/ 	.dword	$str$27
	.align		8
        /*0088*/ 	.dword	$str$28


//--------------------- .text._ZN7cutlass13device_kernelINS_4gemm6kernel13GemmUniversalIN4cute5tupleIJiiiiEEENS1_10collective13CollectiveMmaINS1_35MainloopSm100TmaUmmaWarpSpecializedILi22ELi2ELi4ENS5_IJNS4_1CILi1EEESB_SB_EEEEENS5_IJNSA_ILi64EEENSA_ILi16EEESE_EEENS_10bfloat16_tENS5_IJlSB_lEEESH_SI_NS4_8TiledMMAINS4_8MMA_AtomIJNS4_20SM100_MMA_F16BF16_SSISH_SH_fLi64ELi16ELNS4_4UMMA5MajorE0ELSN_0ELNSM_7ScaleInE0ELSO_0EEEEEENS4_6LayoutISC_NS5_IJNSA_ILi0EEESS_SS_EEEEENS5_IJNS4_10UnderscoreESV_SV_EEEEENS4_13SM90_TMA_LOADENS4_14ComposedLayoutINS4_7SwizzleILi3ELi4ELi3EEENS4_18smem_ptr_flag_bitsILi16EEENSR_INS5_IJNSA_ILi8EEESE_EEENS5_IJSE_SB_EEEEEEEvNS4_8identityESY_S18_vS19_EENS_8epilogue10collective18CollectiveEpilogueINS1B_23Sm100TmaWarpSpecializedILi2ELi1ELi8ELb1ELb0EEEJSG_NS5_IJNSR_ISE_SB_EENSR_ISF_SB_EEEEESH_SI_SH_SI_NS1B_6fusion15FusionCallbacksIS1F_NS1J_17LinearCombinationISH_fSH_fLNS_15FloatRoundStyleE2EEESG_S1I_JEEENS4_5SM1004TMEM4LOAD26SM100_TMEM_LOAD_16dp256b2xESY_NSZ_INS10_ILi1ELi4ELi3EEES13_NSR_INS5_IJS14_SF_EEENS5_IJSF_SB_EEEEEEENS4_17SM75_U32x4_LDSM_NENS4_14SM90_TMA_STOREES1X_NS4_17SM90_U32x4_STSM_NENS4_39AutoVectorizingCopyWithAssumedAlignmentILi128EEEEEEvvEEEEvNT_6ParamsE --------------------------
	.section	.text._ZN7cutlass13device_kernelINS_4gemm6kernel13GemmUniversalIN4cute5tupleIJiiiiEEENS1_10collective13CollectiveMmaINS1_35MainloopSm100TmaUmmaWarpSpecializedILi22ELi2ELi4ENS5_IJNS4_1CILi1EEESB_SB_EEEEENS5_IJNSA_ILi64EEENSA_ILi16EEESE_EEENS_10bfloat16_tENS5_IJlSB_lEEESH_SI_NS4_8TiledMMAINS4_8MMA_AtomIJNS4_20SM100_MMA_F16BF16_SSISH_SH_fLi64ELi16ELNS4_4UMMA5MajorE0ELSN_0ELNSM_7ScaleInE0ELSO_0EEEEEENS4_6LayoutISC_NS5_IJNSA_ILi0EEESS_SS_EEEEENS5_IJNS4_10UnderscoreESV_SV_EEEEENS4_13SM90_TMA_LOADENS4_14ComposedLayoutINS4_7SwizzleILi3ELi4ELi3EEENS4_18smem_ptr_flag_bitsILi16EEENSR_INS5_IJNSA_ILi8EEESE_EEENS5_IJSE_SB_EEEEEEEvNS4_8identityESY_S18_vS19_EENS_8epilogue10collective18CollectiveEpilogueINS1B_23Sm100TmaWarpSpecializedILi2ELi1ELi8ELb1ELb0EEEJSG_NS5_IJNSR_ISE_SB_EENSR_ISF_SB_EEEEESH_SI_SH_SI_NS1B_6fusion15FusionCallbacksIS1F_NS1J_17LinearCombinationISH_fSH_fLNS_15FloatRoundStyleE2EEESG_S1I_JEEENS4_5SM1004TMEM4LOAD26SM100_TMEM_LOAD_16dp256b2xESY_NSZ_INS10_ILi1ELi4ELi3EEES13_NSR_INS5_IJS14_SF_EEENS5_IJSF_SB_EEEEEEENS4_17SM75_U32x4_LDSM_NENS4_14SM90_TMA_STOREES1X_NS4_17SM90_U32x4_STSM_NENS4_39AutoVectorizingCopyWithAssumedAlignmentILi128EEEEEEvvEEEEvNT_6ParamsE,"ax",@progbits
	.align	128
.text._ZN7cutlass13device_kernelINS_4gemm6kernel13GemmUniversalIN4cute5tupleIJiiiiEEENS1_10collective13CollectiveMmaINS1_35MainloopSm100TmaUmmaWarpSpecializedILi22ELi2ELi4ENS5_IJNS4_1CILi1EEESB_SB_EEEEENS5_IJNSA_ILi64EEENSA_ILi16EEESE_EEENS_10bfloat16_tENS5_IJlSB_lEEESH_SI_NS4_8TiledMMAINS4_8MMA_AtomIJNS4_20SM100_MMA_F16BF16_SSISH_SH_fLi64ELi16ELNS4_4UMMA5MajorE0ELSN_0ELNSM_7ScaleInE0ELSO_0EEEEEENS4_6LayoutISC_NS5_IJNSA_ILi0EEESS_SS_EEEEENS5_IJNS4_10UnderscoreESV_SV_EEEEENS4_13SM90_TMA_LOADENS4_14ComposedLayoutINS4_7SwizzleILi3ELi4ELi3EEENS4_18smem_ptr_flag_bitsILi16EEENSR_INS5_IJNSA_ILi8EEESE_EEENS5_IJSE_SB_EEEEEEEvNS4_8identityESY_S18_vS19_EENS_8epilogue10collective18CollectiveEpilogueINS1B_23Sm100TmaWarpSpecializedILi2ELi1ELi8ELb1ELb0EEEJSG_NS5_IJNSR_ISE_SB_EENSR_ISF_SB_EEEEESH_SI_SH_SI_NS1B_6fusion15FusionCallbacksIS1F_NS1J_17LinearCombinationISH_fSH_fLNS_15FloatRoundStyleE2EEESG_S1I_JEEENS4_5SM1004TMEM4LOAD26SM100_TMEM_LOAD_16dp256b2xESY_NSZ_INS10_ILi1ELi4ELi3EEES13_NSR_INS5_IJS14_SF_EEENS5_IJSF_SB_EEEEEEENS4_17SM75_U32x4_LDSM_NENS4_14SM90_TMA_STOREES1X_NS4_17SM90_U32x4_STSM_NENS4_39AutoVectorizingCopyWithAssumedAlignmentILi128EEEEEEvvEEEEvNT_6ParamsE:
        .type           _ZN7cutlass13device_kernelINS_4gemm6kernel13GemmUniversalIN4cute5tupleIJiiiiEEENS1_10collective13CollectiveMmaINS1_35MainloopSm100TmaUmmaWarpSpecializedILi22ELi2ELi4ENS5_IJNS4_1CILi1EEESB_SB_EEEEENS5_IJNSA_ILi64EEENSA_ILi16EEESE_EEENS_10bfloat16_tENS5_IJlSB_lEEESH_SI_NS4_8TiledMMAINS4_8MMA_AtomIJNS4_20SM100_MMA_F16BF16_SSISH_SH_fLi64ELi16ELNS4_4UMMA5MajorE0ELSN_0ELNSM_7ScaleInE0ELSO_0EEEEEENS4_6LayoutISC_NS5_IJNSA_ILi0EEESS_SS_EEEEENS5_IJNS4_10UnderscoreESV_SV_EEEEENS4_13SM90_TMA_LOADENS4_14ComposedLayoutINS4_7SwizzleILi3ELi4ELi3EEENS4_18smem_ptr_flag_bitsILi16EEENSR_INS5_IJNSA_ILi8EEESE_EEENS5_IJSE_SB_EEEEEEEvNS4_8identityESY_S18_vS19_EENS_8epilogue10collective18CollectiveEpilogueINS1B_23Sm100TmaWarpSpecializedILi2ELi1ELi8ELb1ELb0EEEJSG_NS5_IJNSR_ISE_SB_EENSR_ISF_SB_EEEEESH_SI_SH_SI_NS1B_6fusion15FusionCallbacksIS1F_NS1J_17LinearCombinationISH_fSH_fLNS_15FloatRoundStyleE2EEESG_S1I_JEEENS4_5SM1004TMEM4LOAD26SM100_TMEM_LOAD_16dp256b2xESY_NSZ_INS10_ILi1ELi4ELi3EEES13_NSR_INS5_IJS14_SF_EEENS5_IJSF_SB_EEEEEEENS4_17SM75_U32x4_LDSM_NENS4_14SM90_TMA_STOREES1X_NS4_17SM90_U32x4_STSM_NENS4_39AutoVectorizingCopyWithAssumedAlignmentILi128EEEEEEvvEEEEvNT_6ParamsE,@function
        .size           _ZN7cutlass13device_kernelINS_4gemm6kernel13GemmUniversalIN4cute5tupleIJiiiiEEENS1_10collective13CollectiveMmaINS1_35MainloopSm100TmaUmmaWarpSpecializedILi22ELi2ELi4ENS5_IJNS4_1CILi1EEESB_SB_EEEEENS5_IJNSA_ILi64EEENSA_ILi16EEESE_EEENS_10bfloat16_tENS5_IJlSB_lEEESH_SI_NS4_8TiledMMAINS4_8MMA_AtomIJNS4_20SM100_MMA_F16BF16_SSISH_SH_fLi64ELi16ELNS4_4UMMA5MajorE0ELSN_0ELNSM_7ScaleInE0ELSO_0EEEEEENS4_6LayoutISC_NS5_IJNSA_ILi0EEESS_SS_EEEEENS5_IJNS4_10UnderscoreESV_SV_EEEEENS4_13SM90_TMA_LOADENS4_14ComposedLayoutINS4_7SwizzleILi3ELi4ELi3EEENS4_18smem_ptr_flag_bitsILi16EEENSR_INS5_IJNSA_ILi8EEESE_EEENS5_IJSE_SB_EEEEEEEvNS4_8identityESY_S18_vS19_EENS_8epilogue10collective18CollectiveEpilogueINS1B_23Sm100TmaWarpSpecializedILi2ELi1ELi8ELb1ELb0EEEJSG_NS5_IJNSR_ISE_SB_EENSR_ISF_SB_EEEEESH_SI_SH_SI_NS1B_6fusion15FusionCallbacksIS1F_NS1J_17LinearCombinationISH_fSH_fLNS_15FloatRoundStyleE2EEESG_S1I_JEEENS4_5SM1004TMEM4LOAD26SM100_TMEM_LOAD_16dp256b2xESY_NSZ_INS10_ILi1ELi4ELi3EEES13_NSR_INS5_IJS14_SF_EEENS5_IJSF_SB_EEEEEEENS4_17SM75_U32x4_LDSM_NENS4_14SM90_TMA_STOREES1X_NS4_17SM90_U32x4_STSM_NENS4_39AutoVectorizingCopyWithAssumedAlignmentILi128EEEEEEvvEEEEvNT_6ParamsE,(.L_x_192 - _ZN7cutlass13device_kernelINS_4gemm6kernel13GemmUniversalIN4cute5tupleIJiiiiEEENS1_10collective13CollectiveMmaINS1_35MainloopSm100TmaUmmaWarpSpecializedILi22ELi2ELi4ENS5_IJNS4_1CILi1EEESB_SB_EEEEENS5_IJNSA_ILi64EEENSA_ILi16EEESE_EEENS_10bfloat16_tENS5_IJlSB_lEEESH_SI_NS4_8TiledMMAINS4_8MMA_AtomIJNS4_20SM100_MMA_F16BF16_SSISH_SH_fLi64ELi16ELNS4_4UMMA5MajorE0ELSN_0ELNSM_7ScaleInE0ELSO_0EEEEEENS4_6LayoutISC_NS5_IJNSA_ILi0EEESS_SS_EEEEENS5_IJNS4_10UnderscoreESV_SV_EEEEENS4_13SM90_TMA_LOADENS4_14ComposedLayoutINS4_7SwizzleILi3ELi4ELi3EEENS4_18smem_ptr_flag_bitsILi16EEENSR_INS5_IJNSA_ILi8EEESE_EEENS5_IJSE_SB_EEEEEEEvNS4_8identityESY_S18_vS19_EENS_8epilogue10collective18CollectiveEpilogueINS1B_23Sm100TmaWarpSpecializedILi2ELi1ELi8ELb1ELb0EEEJSG_NS5_IJNSR_ISE_SB_EENSR_ISF_SB_EEEEESH_SI_SH_SI_NS1B_6fusion15FusionCallbacksIS1F_NS1J_17LinearCombinationISH_fSH_fLNS_15FloatRoundStyleE2EEESG_S1I_JEEENS4_5SM1004TMEM4LOAD26SM100_TMEM_LOAD_16dp256b2xESY_NSZ_INS10_ILi1ELi4ELi3EEES13_NSR_INS5_IJS14_SF_EEENS5_IJSF_SB_EEEEEEENS4_17SM75_U32x4_LDSM_NENS4_14SM90_TMA_STOREES1X_NS4_17SM90_U32x4_STSM_NENS4_39AutoVectorizingCopyWithAssumedAlignmentILi128EEEEEEvvEEEEvNT_6ParamsE)
        .other          _ZN7cutlass13device_kernelINS_4gemm6kernel13GemmUniversalIN4cute5tupleIJiiiiEEENS1_10collective13CollectiveMmaINS1_35MainloopSm100TmaUmmaWarpSpecializedILi22ELi2ELi4ENS5_IJNS4_1CILi1EEESB_SB_EEEEENS5_IJNSA_ILi64EEENSA_ILi16EEESE_EEENS_10bfloat16_tENS5_IJlSB_lEEESH_SI_NS4_8TiledMMAINS4_8MMA_AtomIJNS4_20SM100_MMA_F16BF16_SSISH_SH_fLi64ELi16ELNS4_4UMMA5MajorE0ELSN_0ELNSM_7ScaleInE0ELSO_0EEEEEENS4_6LayoutISC_NS5_IJNSA_ILi0EEESS_SS_EEEEENS5_IJNS4_10UnderscoreESV_SV_EEEEENS4_13SM90_TMA_LOADENS4_14ComposedLayoutINS4_7SwizzleILi3ELi4ELi3EEENS4_18smem_ptr_flag_bitsILi16EEENSR_INS5_IJNSA_ILi8EEESE_EEENS5_IJSE_SB_EEEEEEEvNS4_8identityESY_S18_vS19_EENS_8epilogue10collective18CollectiveEpilogueINS1B_23Sm100TmaWarpSpecializedILi2ELi1ELi8ELb1ELb0EEEJSG_NS5_IJNSR_ISE_SB_EENSR_ISF_SB_EEEEESH_SI_SH_SI_NS1B_6fusion15FusionCallbacksIS1F_NS1J_17LinearCombinationISH_fSH_fLNS_15FloatRoundStyleE2EEESG_S1I_JEEENS4_5SM1004TMEM4LOAD26SM100_TMEM_LOAD_16dp256b2xESY_NSZ_INS10_ILi1ELi4ELi3EEES13_NSR_INS5_IJS14_SF_EEENS5_IJSF_SB_EEEEEEENS4_17SM75_U32x4_LDSM_NENS4_14SM90_TMA_STOREES1X_NS4_17SM90_U32x4_STSM_NENS4_39AutoVectorizingCopyWithAssumedAlignmentILi128EEEEEEvvEEEEvNT_6ParamsE,@"STO_CUDA_ENTRY STV_DEFAULT"
_ZN7cutlass13device_kernelINS_4gemm6kernel13GemmUniversalIN4cute5tupleIJiiiiEEENS1_10collective13CollectiveMmaINS1_35MainloopSm100TmaUmmaWarpSpecializedILi22ELi2ELi4ENS5_IJNS4_1CILi1EEESB_SB_EEEEENS5_IJNSA_ILi64EEENSA_ILi16EEESE_EEENS_10bfloat16_tENS5_IJlSB_lEEESH_SI_NS4_8TiledMMAINS4_8MMA_AtomIJNS4_20SM100_MMA_F16BF16_SSISH_SH_fLi64ELi16ELNS4_4UMMA5MajorE0ELSN_0ELNSM_7ScaleInE0ELSO_0EEEEEENS4_6LayoutISC_NS5_IJNSA_ILi0EEESS_SS_EEEEENS5_IJNS4_10UnderscoreESV_SV_EEEEENS4_13SM90_TMA_LOADENS4_14ComposedLayoutINS4_7SwizzleILi3ELi4ELi3EEENS4_18smem_ptr_flag_bitsILi16EEENSR_INS5_IJNSA_ILi8EEESE_EEENS5_IJSE_SB_EEEEEEEvNS4_8identityESY_S18_vS19_EENS_8epilogue10collective18CollectiveEpilogueINS1B_23Sm100TmaWarpSpecializedILi2ELi1ELi8ELb1ELb0EEEJSG_NS5_IJNSR_ISE_SB_EENSR_ISF_SB_EEEEESH_SI_SH_SI_NS1B_6fusion15FusionCallbacksIS1F_NS1J_17LinearCombinationISH_fSH_fLNS_15FloatRoundStyleE2EEESG_S1I_JEEENS4_5SM1004TMEM4LOAD26SM100_TMEM_LOAD_16dp256b2xESY_NSZ_INS10_ILi1ELi4ELi3EEES13_NSR_INS5_IJS14_SF_EEENS5_IJSF_SB_EEEEEEENS4_17SM75_U32x4_LDSM_NENS4_14SM90_TMA_STOREES1X_NS4_17SM90_U32x4_STSM_NENS4_39AutoVectorizingCopyWithAssumedAlignmentILi128EEEEEEvvEEEEvNT_6ParamsE:
[----:B------:R-:W1:Y:S01]  /*0000*/  LDC R1, c[0x0][0x37c] ;  /* 0x0000df00ff017b82 */ /* 0x000e620000000800 */
[----:B------:R-:W2:Y:S01]  /*0010*/  S2R R61, SR_TID.X ;  /* 0x00000000003d7919 */ /* 0x000ea20000002100 */
[----:B------:R-:W3:Y:S01]  /*0020*/  LDCU.64 UR4, c[0x0][0x890] ;  /* 0x00011200ff0477ac */ /* 0x000ee20008000a00 */
[----:B------:R-:W-:Y:S02]  /*0030*/  PRMT R49, RZ, 0x7610, R49 ;  /* 0x00007610ff317816 */ /* 0x000fe40000000031 */
[----:B------:R-:W-:Y:S01]  /*0040*/  ELECT P5, URZ, PT ;  /* 0x0000000000ff782f */ /* 0x000fe200038a0000 */
[----:B------:R-:W4:Y:S01]  /*0050*/  LDCU.64 UR40, c[0x0][0x358] ;  /* 0x00006b00ff2877ac */ /* 0x000f220008000a00 */
[----:B---3--:R-:W-:-:S04]  /*0060*/  UISETP.NE.U32.AND UP0, UPT, UR4, URZ, UPT ;  /* 0x000000ff0400728c */ /* 0x008fc8000bf05070 */
[----:B------:R-:W-:Y:S01]  /*0070*/  UISETP.NE.AND.EX UP0, UPT, UR5, URZ, UPT, UP0 ;  /* 0x000000ff0500728c */ /* 0x000fe2000bf05300 */
[----:B--2---:R-:W-:-:S05]  /*0080*/  SHF.R.U32.HI R53, RZ, 0x5, R61 ;  /* 0x00000005ff357819 */ /* 0x004fca000001163d */
[----:B------:R-:W2:Y:S02]  /*0090*/  SHFL.IDX PT, R0, R53, RZ, 0x1f ;  /* 0x00001fff35007589 */ /* 0x000ea400000e0000 */
[----:B--2---:R-:W-:Y:S01]  /*00a0*/  R2UR UR8, R0 ;  /* 0x00000000000872ca */ /* 0x004fe200000e0000 */
[----:B-1--4-:R-:W-:-:S14]  /*00b0*/  BRA.U UP0, `(.L_x_0) ;  /* 0x00000001002c7547 */ /* 0x012fdc000b800000 */
[----:B------:R-:W1:Y:S02]  /*00c0*/  LDCU.64 UR6, c[0x0][0x888] ;  /* 0x00011100ff0677ac */ /* 0x000e640008000a00 */
[----:B-1----:R-:W-:-:S04]  /*00d0*/  UISETP.NE.U32.AND UP0, UPT, UR6, URZ, UPT ;  /* 0x000000ff0600728c */ /* 0x002fc8000bf05070 */
[----:B------:R-:W-:-:S09]  /*00e0*/  UISETP.NE.AND.EX UP0, UPT, UR7, URZ, UPT, UP0 ;  /* 0x000000ff0700728c */ /* 0x000fd2000bf05300 */
[----:B------:R-:W-:Y:S05]  /*00f0*/  BRA.U !UP0, `(.L_x_1) ;  /* 0x0000000108107547 */ /* 0x000fea000b800000 */
[----:B------:R-:W1:Y:S02]  /*0100*/  LDC.64 R30, c[0x0][0x888] ;  /* 0x00022200ff1e7b82 */ /* 0x000e640000000a00 */
[----:B-1----:R1:W5:Y:S01]  /*0110*/  LDG.E R30, desc[UR40][R30.64] ;  /* 0x000000281e1e7981 */ /* 0x002362000c1e1900 */
[----:B------:R-:W-:Y:S01]  /*0120*/  HFMA2 R49, -RZ, RZ, 0, 5.9604644775390625e-08 ;  /* 0x00000001ff317431 */ /* 0x000fe200000001ff */
[----:B------:R-:W-:Y:S05]  /*0130*/  BRA `(.L_x_0) ;  /* 0x00000000000c7947 */ /* 0x000fea0003800000 */
.L_x_1:
[----:B------:R-:W1:Y:S01]  /*0140*/  LDCU UR6, c[0x0][0x880] ;  /* 0x00011000ff0677ac */ /* 0x000e620008000800 */
[----:B------:R-:W-:Y:S01]  /*0150*/  HFMA2 R49, -RZ, RZ, 0, 5.9604644775390625e-08 ;  /* 0x00000001ff317431 */ /* 0x000fe200000001ff */
[----:B-1----:R-:W-:-:S07]  /*0160*/  MOV R30, UR6 ;  /* 0x00000006001e7c02 */ /* 0x002fce0008000f00 */
.L_x_0:
[----:B------:R-:W2:Y:S02]  /*0170*/  LDCU.64 UR6, c[0x0][0x8b0] ;  /* 0x00011600ff0677ac */ /* 0x000ea40008000a00 */
[----:B--2---:R-:W-:-:S04]  /*0180*/  UISETP.NE.U32.AND UP0, UPT, UR6, URZ, UPT ;  /* 0x000000ff0600728c */ /* 0x004fc8000bf05070 */
[----:B------:R-:W-:-:S09]  /*0190*/  UISETP.NE.AND.EX UP0, UPT, UR7, URZ, UPT, UP0 ;  /* 0x000000ff0700728c */ /* 0x000fd2000bf05300 */
[----:B------:R-:W-:Y:S05]  /*01a0*/  BRA.U UP0, `(.L_x_2) ;  /* 0x0000000100247547 */ /* 0x000fea000b800000 */
[----:B------:R-:W2:Y:S02]  /*01b0*/  LDCU.64 UR6, c[0x0][0x8a8] ;  /* 0x00011500ff0677ac */ /* 0x000ea40008000a00 */
[----:B--2---:R-:W-:-:S04]  /*01c0*/  UISETP.NE.U32.AND UP0, UPT, UR6, URZ, UPT ;  /* 0x000000ff0600728c */ /* 0x004fc8000bf05070 */
[----:B------:R-:W-:-:S09]  /*01d0*/  UISETP.NE.AND.EX UP0, UPT, UR7, URZ, UPT, UP0 ;  /* 0x000000ff0700728c */ /* 0x000fd2000bf05300 */
[----:B------:R-:W-:Y:S05]  /*01e0*/  BRA.U !UP0, `(.L_x_3) ;  /* 0x00000001080c7547 */ /* 0x000fea000b800000 */
[----:B------:R-:W2:Y:S02]  /*01f0*/  LDC.64 R2, c[0x0][0x8a8] ;  /* 0x00022a00ff027b82 */ /* 0x000ea40000000a00 */
[----:B--2---:R2:W5:Y:S01]  /*0200*/  LDG.E R29, desc[UR40][R2.64] ;  /* 0x00000028021d7981 */ /* 0x004562000c1e1900 */
[----:B------:R-:W-:Y:S05]  /*0210*/  BRA `(.L_x_2) ;  /* 0x0000000000087947 */ /* 0x000fea0003800000 */
.L_x_3:
[----:B------:R-:W2:Y:S02]  /*0220*/  LDCU UR6, c[0x0][0x8a0] ;  /* 0x00011400ff0677ac */ /* 0x000ea40008000800 */
[----:B--2---:R-:W-:Y:S02]  /*0230*/  MOV R29, UR6 ;  /* 0x00000006001d7c02 */ /* 0x004fe40008000f00 */
.L_x_2:
[----:B------:R-:W-:Y:S01]  /*0240*/  IMAD.U32 R0, RZ, RZ, UR8 ;  /* 0x00000008ff007e24 */ /* 0x000fe2000f8e00ff */
[----:B------:R-:W-:Y:S04]  /*0250*/  BSSY.RECONVERGENT B0, `(.L_x_4) ;  /* 0x000000c000007945 */ /* 0x000fe80003800200 */
[C---:B------:R-:W-:Y:S02]  /*0260*/  ISETP.NE.OR P1, PT, R0.reuse, 0x1, !P5 ;  /* 0x000000010000780c */ /* 0x040fe40006f25670 */
[----:B------:R-:W-:-:S11]  /*0270*/  ISETP.NE.OR P0, PT, R0, 0x3, !P5 ;  /* 0x000000030000780c */ /* 0x000fd60006f05670 */
[----:B------:R-:W-:Y:S05]  /*0280*/  @P1 BRA `(.L_x_5) ;  /* 0x0000000000201947 */ /* 0x000fea0003800000 */
[----:B------:R-:W3:Y:S02]  /*0290*/  LDCU.64 UR6, c[0x0][0x348] ;  /* 0x00006900ff0677ac */ /* 0x000ee40008000a00 */
[----:B---3--:R-:W-:Y:S02]  /*02a0*/  UIADD3 UR10, UP1, UPT, UR6, 0x80, URZ ;  /* 0x00000080060a7890 */ /* 0x008fe4000ff3e0ff */
[----:B------:R-:W-:Y:S02]  /*02b0*/  UIADD3 UR6, UP0, UPT, UR6, 0x180, URZ ;  /* 0x0000018006067890 */ /* 0x000fe4000ff1e0ff */
[----:B------:R-:W-:Y:S02]  /*02c0*/  UIADD3.X UR11, UPT, UPT, URZ, UR7, URZ, UP1, !UPT ;  /* 0x00000007ff0b7290 */ /* 0x000fe40008ffe4ff */
[----:B------:R-:W-:-:S07]  /*02d0*/  UIADD3.X UR7, UPT, UPT, URZ, UR7, URZ, UP0, !UPT ;  /* 0x00000007ff077290 */ /* 0x000fce00087fe4ff */
[----:B------:R3:W-:Y:S02]  /*02e0*/  UTMACCTL.PF [UR10] ;  /* 0x000000000a0079b9 */ /* 0x0007e40008040000 */
[----:B------:R3:W-:Y:S02]  /*02f0*/  UTMACCTL.PF [UR6] ;  /* 0x00000000060079b9 */ /* 0x0007e40008040000 */
[----:B---3--:R-:W-:Y:S01]  /*0300*/  NOP ;  /* 0x0000000000007918 */ /* 0x008fe20000000000 */
.L_x_5:
[----:B------:R-:W-:Y:S05]  /*0310*/  BSYNC.RECONVERGENT B0 ;  /* 0x0000000000007941 */ /* 0x000fea0003800200 */
.L_x_4:
[----:B------:R-:W-:Y:S04]  /*0320*/  BSSY.RECONVERGENT B0, `(.L_x_6) ;  /* 0x000000a000007945 */ /* 0x000fe80003800200 */
        /* <DEDUP_REMOVED lines=9> */
.L_x_7:
[----:B------:R-:W-:Y:S05]  /*03c0*/  BSYNC.RECONVERGENT B0 ;  /* 0x0000000000007941 */ /* 0x000fea0003800200 */
.L_x_6:
[----:B------:R-:W3:Y:S01]  /*03d0*/  LDCU.64 UR6, c[0x0][0x888] ;  /* 0x00011100ff0677ac */ /* 0x000ee20008000a00 */
[----:B------:R-:W-:Y:S02]  /*03e0*/  UISETP.EQ.U32.AND UP1, UPT, UR4, URZ, UPT ;  /* 0x000000ff0400728c */ /* 0x000fe4000bf22070 */
[----:B------:R-:W-:Y:S02]  /*03f0*/  UPLOP3.LUT UP2, UPT, UPT, UPT, UPT, 0x80, 0x8 ;  /* 0x000000000008789c */ /* 0x000fe40003f4f070 */
[----:B---3--:R-:W-:-:S04]  /*0400*/  UISETP.NE.U32.AND UP0, UPT, UR6, URZ, UPT ;  /* 0x000000ff0600728c */ /* 0x008fc8000bf05070 */
[----:B------:R-:W-:-:S04]  /*0410*/  UISETP.NE.AND.EX UP0, UPT, UR7, URZ, UPT, UP0 ;  /* 0x000000ff0700728c */ /* 0x000fc8000bf05300 */
[----:B------:R-:W-:-:S04]  /*0420*/  UISETP.EQ.OR.EX UP3, UPT, UR5, URZ, !UP0, UP1 ;  /* 0x000000ff0500728c */ /* 0x000fc8000c762710 */
[----:B------:R-:W-:-:S05]  /*0430*/  UP2UR UR45, UPR, URZ, 0x8 ;  /* 0x00000008ff2d7883 */ /* 0x000fca0008000000 */
[----:B------:R-:W-:Y:S07]  /*0440*/  BRA.U !UP3, `(.L_x_8) ;  /* 0x000000010b207547 */ /* 0x000fee000b800000 */
[----:B------:R-:W-:Y:S01]  /*0450*/  UISETP.NE.U32.AND UP2, UPT, UR4, URZ, UPT ;  /* 0x000000ff0400728c */ /* 0x000fe2000bf45070 */
[----:B-----5:R-:W-:Y:S01]  /*0460*/  FSETP.NEU.AND P0, PT, R30, RZ, PT ;  /* 0x000000ff1e00720b */ /* 0x020fe20003f0d000 */
[----:B------:R-:W-:Y:S02]  /*0470*/  USEL UR4, URZ, 0xffffffff, UP0 ;  /* 0xffffffffff047887 */ /* 0x000fe40008000000 */
[----:B------:R-:W-:-:S10]  /*0480*/  UISETP.NE.AND.EX UP2, UPT, UR5, URZ, UPT, UP2 ;  /* 0x000000ff0500728c */ /* 0x000fd4000bf45320 */
[----:B------:R-:W-:Y:S01]  /*0490*/  VOTEU.ANY UP1, P0 ;  /* 0x0000000000ff7886 */ /* 0x000fe20000020100 */
[----:B------:R-:W-:-:S04]  /*04a0*/  @!UP2 USEL UR4, URZ, 0xffffffff, UP1 ;  /* 0xffffffffff04a887 */ /* 0x000fc80008800000 */
[----:B------:R-:W-:-:S04]  /*04b0*/  ULOP3.LUT UR4, UR4, 0x1, URZ, 0xc0, !UPT ;  /* 0x0000000104047892 */ /* 0x000fc8000f8ec0ff */
[----:B------:R-:W-:-:S11]  /*04c0*/  UISETP.NE.U32.AND UP2, UPT, UR4, 0x1, UPT ;  /* 0x000000010400788c */ /* 0x000fd6000bf45070 */
.L_x_8:
[----:B--2---:R-:W2:Y:S01]  /*04d0*/  SHFL.IDX PT, R2, R53, RZ, 0x1f ;  /* 0x00001fff35027589 */ /* 0x004ea200000e0000 */
[----:B------:R-:W-:-:S04]  /*04e0*/  UISETP.NE.AND UP1, UPT, UR8, 0x2, UPT ;  /* 0x000000020800788c */ /* 0x000fc8000bf25270 */
[----:B------:R-:W-:Y:S01]  /*04f0*/  USEL UR6, URZ, 0x1, UP1 ;  /* 0x00000001ff067887 */ /* 0x000fe20008800000 */
[----:B--2---:R-:W-:-:S13]  /*0500*/  ISETP.NE.AND P0, PT, R2, RZ, PT ;  /* 0x000000ff0200720c */ /* 0x004fda0003f05270 */
[----:B------:R-:W-:Y:S05]  /*0510*/  @P0 BRA `(.L_x_9) ;  /* 0x0000000000e40947 */ /* 0x000fea0003800000 */
[----:B------:R-:W-:Y:S01]  /*0520*/  ELECT P0, URZ, PT ;  /* 0x0000000000ff782f */ /* 0x000fe20003800000 */
[----:B------:R-:W-:-:S12]  /*0530*/  BSSY.RECONVERGENT B0, `(.L_x_9) ;  /* 0x0000037000007945 */ /* 0x000fd80003800200 */
[----:B------:R-:W-:Y:S05]  /*0540*/  @!P0 BRA `(.L_x_10) ;  /* 0x0000000000d48947 */ /* 0x000fea0003800000 */
[----:B------:R-:W2:Y:S01]  /*0550*/  S2UR UR5, SR_CgaCtaId ;  /* 0x00000000000579c3 */ /* 0x000ea20000008800 */
[----:B------:R-:W-:Y:S01]  /*0560*/  UMOV UR7, 0x400 ;  /* 0x0000040000077882 */ /* 0x000fe20000000000 */
[----:B------:R-:W-:Y:S02]  /*0570*/  UMOV UR4, 0x1 ;  /* 0x0000000100047882 */ /* 0x000fe40000000000 */
[----:B------:R-:W-:-:S04]  /*0580*/  UIADD3 UR10, UPT, UPT, -UR4, 0x100000, URZ ;  /* 0x00100000040a7890 */ /* 0x000fc8000fffe1ff */
[----:B------:R-:W-:Y:S02]  /*0590*/  USHF.L.U32 UR11, UR10, 0xb, URZ ;  /* 0x0000000b0a0b7899 */ /* 0x000fe400080006ff */
[----:B------:R-:W-:Y:S02]  /*05a0*/  USHF.L.U32 UR10, UR10, 0x1, URZ ;  /* 0x000000010a0a7899 */ /* 0x000fe400080006ff */
[----:B--2---:R-:W-:Y:S01]  /*05b0*/  ULEA UR5, UR5, UR7, 0x18 ;  /* 0x0000000705057291 */ /* 0x004fe2000f8ec0ff */
[----:B------:R-:W2:Y:S11]  /*05c0*/  FENCE.VIEW.ASYNC.S ;  /* 0x00000000000073c6 */ /* 0x000eb60000000000 */
[----:B--2---:R2:W3:Y:S01]  /*05d0*/  SYNCS.EXCH.64 URZ, [UR5], UR10 ;  /* 0x0000000a05ff75b2 */ /* 0x0044e20008000100 */
[----:B------:R2:W4:Y:S01]  /*05e0*/  SYNCS.EXCH.64 URZ, [UR5+0xb0], UR10 ;  /* 0x0000b00a05ff75b2 */ /* 0x0005220008000100 */
[----:B------:R2:W1:Y:S01]  /*05f0*/  SYNCS.EXCH.64 URZ, [UR5+0x8], UR10 ;  /* 0x0000080a05ff75b2 */ /* 0x0004620008000100 */
        /* <DEDUP_REMOVED lines=40> */
[----:B------:R2:W1:Y:S02]  /*0880*/  SYNCS.EXCH.64 URZ, [UR5+0x158], UR10 ;  /* 0x0001580a05ff75b2 */ /* 0x0004640008000100 */
[----:B--234-:R-:W-:Y:S01]  /*0890*/  NOP ;  /* 0x0000000000007918 */ /* 0x01cfe20000000000 */
.L_x_10:
[----:B------:R-:W-:Y:S05]  /*08a0*/  BSYNC.RECONVERGENT B0 ;  /* 0x0000000000007941 */ /* 0x000fea0003800200 */
.L_x_9:
[----:B------:R-:W2:Y:S01]  /*08b0*/  SHFL.IDX PT, R2, R53, RZ, 0x1f ;  /* 0x00001fff35027589 */ /* 0x000ea200000e0000 */
[----:B------:R-:W-:Y:S01]  /*08c0*/  NOP ;  /* 0x0000000000007918 */ /* 0x000fe20000000000 */
[----:B--2---:R-:W-:-:S13]  /*08d0*/  ISETP.NE.AND P0, PT, R2, 0x1, PT ;  /* 0x000000010200780c */ /* 0x004fda0003f05270 */
[----:B------:R-:W-:Y:S05]  /*08e0*/  @P0 BRA `(.L_x_11) ;  /* 0x0000000000480947 */ /* 0x000fea0003800000 */
[----:B------:R-:W2:Y:S01]  /*08f0*/  S2UR UR7, SR_CgaCtaId ;  /* 0x00000000000779c3 */ /* 0x000ea20000008800 */
[----:B------:R-:W-:Y:S01]  /*0900*/  UMOV UR9, 0x400 ;  /* 0x0000040000097882 */ /* 0x000fe20000000000 */
[----:B------:R-:W-:Y:S01]  /*0910*/  UMOV UR5, 0x20 ;  /* 0x0000002000057882 */ /* 0x000fe20000000000 */
[----:B------:R-:W-:Y:S01]  /*0920*/  UMOV UR4, 0x80 ;  /* 0x0000008000047882 */ /* 0x000fe20000000000 */
[----:B------:R-:W-:-:S04]  /*0930*/  UIADD3 UR10, UPT, UPT, -UR5, 0x100000, URZ ;  /* 0x00100000050a7890 */ /* 0x000fc8000fffe1ff */
[----:B------:R-:W-:Y:S02]  /*0940*/  USHF.L.U32 UR11, UR10, 0xb, URZ ;  /* 0x0000000b0a0b7899 */ /* 0x000fe400080006ff */
[----:B------:R-:W-:Y:S02]  /*0950*/  USHF.L.U32 UR10, UR10, 0x1, URZ ;  /* 0x000000010a0a7899 */ /* 0x000fe400080006ff */
[----:B------:R-:W-:-:S04]  /*0960*/  UIADD3 UR4, UPT, UPT, -UR4, 0x100000, URZ ;  /* 0x0010000004047890 */ /* 0x000fc8000fffe1ff */
[----:B------:R-:W-:Y:S02]  /*0970*/  USHF.L.U32 UR5, UR4, 0xb, URZ ;  /* 0x0000000b04057899 */ /* 0x000fe400080006ff */
[----:B------:R-:W-:Y:S01]  /*0980*/  USHF.L.U32 UR4, UR4, 0x1, URZ ;  /* 0x0000000104047899 */ /* 0x000fe200080006ff */
[----:B------:R-:W-:Y:S01]  /*0990*/  ELECT P0, URZ, PT ;  /* 0x0000000000ff782f */ /* 0x000fe20003800000 */
[----:B--2---:R-:W-:Y:S01]  /*09a0*/  ULEA UR7, UR7, UR9, 0x18 ;  /* 0x0000000907077291 */ /* 0x004fe2000f8ec0ff */
[----:B------:R-:W2:Y:S11]  /*09b0*/  FENCE.VIEW.ASYNC.S ;  /* 0x00000000000073c6 */ /* 0x000eb60000000000 */
[----:B--2---:R2:W3:Y:S01]  /*09c0*/  SYNCS.EXCH.64 URZ, [UR7+0x160], UR10 ;  /* 0x0001600a07ff75b2 */ /* 0x0044e20008000100 */
[----:B------:R2:W4:Y:S01]  /*09d0*/  SYNCS.EXCH.64 URZ, [UR7+0x170], UR4 ;  /* 0x0001700407ff75b2 */ /* 0x0005220008000100 */
[----:B------:R2:W1:Y:S01]  /*09e0*/  SYNCS.EXCH.64 URZ, [UR7+0x168], UR10 ;  /* 0x0001680a07ff75b2 */ /* 0x0004620008000100 */
[----:B------:R2:W1:Y:S01]  /*09f0*/  SYNCS.EXCH.64 URZ, [UR7+0x178], UR4 ;  /* 0x0001780407ff75b2 */ /* 0x0004620008000100 */
[----:B------:R-:W-:Y:S01]  /*0a00*/  NOP ;  /* 0x0000000000007918 */ /* 0x000fe20000000000 */
.L_x_11:
[----:B------:R-:W2:Y:S01]  /*0a10*/  SHFL.IDX PT, R2, R53, RZ, 0x1f ;  /* 0x00001fff35027589 */ /* 0x000ea200000e0000 */
[----:B------:R-:W-:Y:S01]  /*0a20*/  NOP ;  /* 0x0000000000007918 */ /* 0x000fe20000000000 */
[----:B--2---:R-:W-:-:S13]  /*0a30*/  ISETP.NE.AND P0, PT, R2, 0x3, PT ;  /* 0x000000030200780c */ /* 0x004fda0003f05270 */
[----:B------:R-:W-:Y:S05]  /*0a40*/  @P0 BRA `(.L_x_12) ;  /* 0x0000000000300947 */ /* 0x000fea0003800000 */
[----:B------:R-:W2:Y:S01]  /*0a50*/  S2UR UR5, SR_CgaCtaId ;  /* 0x00000000000579c3 */ /* 0x000ea20000008800 */
[----:B------:R-:W-:Y:S01]  /*0a60*/  UMOV UR7, 0x400 ;  /* 0x0000040000077882 */ /* 0x000fe20000000000 */
[----:B------:R-:W-:Y:S01]  /*0a70*/  UMOV UR4, 0x20 ;  /* 0x0000002000047882 */ /* 0x000fe20000000000 */
[----:B------:R-:W-:Y:S01]  /*0a80*/  ELECT P0, URZ, PT ;  /* 0x0000000000ff782f */ /* 0x000fe20003800000 */
[----:B------:R-:W-:-:S04]  /*0a90*/  UIADD3 UR10, UPT, UPT, -UR4, 0x100000, URZ ;  /* 0x00100000040a7890 */ /* 0x000fc8000fffe1ff */
[----:B------:R-:W-:Y:S02]  /*0aa0*/  USHF.L.U32 UR11, UR10, 0xb, URZ ;  /* 0x0000000b0a0b7899 */ /* 0x000fe400080006ff */
[----:B------:R-:W-:Y:S02]  /*0ab0*/  USHF.L.U32 UR10, UR10, 0x1, URZ ;  /* 0x000000010a0a7899 */ /* 0x000fe400080006ff */
[----:B--2---:R-:W-:Y:S01]  /*0ac0*/  ULEA UR5, UR5, UR7, 0x18 ;  /* 0x0000000705057291 */ /* 0x004fe2000f8ec0ff */
[----:B------:R-:W2:Y:S11]  /*0ad0*/  FENCE.VIEW.ASYNC.S ;  /* 0x00000000000073c6 */ /* 0x000eb60000000000 */
[----:B--2---:R2:W1:Y:S01]  /*0ae0*/  SYNCS.EXCH.64 URZ, [UR5+0x180], UR10 ;  /* 0x0001800a05ff75b2 */ /* 0x0044620008000100 */
[----:B------:R2:W1:Y:S01]  /*0af0*/  SYNCS.EXCH.64 URZ, [UR5+0x188], UR10 ;  /* 0x0001880a05ff75b2 */ /* 0x0004620008000100 */
[----:B------:R-:W-:Y:S01]  /*0b00*/  NOP ;  /* 0x0000000000007918 */ /* 0x000fe20000000000 */
.L_x_12:
[----:B------:R-:W3:Y:S01]  /*0b10*/  SHFL.IDX PT, R2, R53, RZ, 0x1f ;  /* 0x00001fff35027589 */ /* 0x000ee200000e0000 */
[----:B------:R-:W-:Y:S01]  /*0b20*/  NOP ;  /* 0x0000000000007918 */ /* 0x000fe20000000000 */
[----:B---3--:R-:W-:-:S13]  /*0b30*/  ISETP.NE.AND P0, PT, R2, 0x4, PT ;  /* 0x000000040200780c */ /* 0x008fda0003f05270 */
[----:B------:R-:W-:Y:S05]  /*0b40*/  @P0 BRA `(.L_x_13) ;  /* 0x00000000004c0947 */ /* 0x000fea0003800000 */
[----:B--2---:R-:W2:Y:S01]  /*0b50*/  S2UR UR5, SR_CgaCtaId ;  /* 0x00000000000579c3 */ /* 0x004ea20000008800 */
[----:B------:R-:W-:Y:S01]  /*0b60*/  UMOV UR9, 0x100 ;  /* 0x0000010000097882 */ /* 0x000fe20000000000 */
[----:B------:R-:W-:Y:S01]  /*0b70*/  UMOV UR7, 0x400 ;  /* 0x0000040000077882 */ /* 0x000fe20000000000 */
[----:B------:R-:W-:Y:S01]  /*0b80*/  USEL UR9, UR9, 0xe0, UP2 ;  /* 0x000000e009097887 */ /* 0x000fe20009000000 */
[----:B------:R-:W-:Y:S01]  /*0b90*/  UMOV UR4, 0x1 ;  /* 0x0000000100047882 */ /* 0x000fe20000000000 */
[----:B------:R-:W-:Y:S01]  /*0ba0*/  ELECT P0, URZ, PT ;  /* 0x0000000000ff782f */ /* 0x000fe20003800000 */
[----:B------:R-:W-:-:S04]  /*0bb0*/  UIADD3 UR10, UPT, UPT, -UR4, 0x100000, URZ ;  /* 0x00100000040a7890 */ /* 0x000fc8000fffe1ff */
[----:B------:R-:W-:Y:S02]  /*0bc0*/  USHF.L.U32 UR11, UR10, 0xb, URZ ;  /* 0x0000000b0a0b7899 */ /* 0x000fe400080006ff */
[----:B------:R-:W-:Y:S02]  /*0bd0*/  USHF.L.U32 UR10, UR10, 0x1, URZ ;  /* 0x000000010a0a7899 */ /* 0x000fe400080006ff */
[----:B------:R-:W-:-:S04]  /*0be0*/  UIADD3 UR12, UPT, UPT, -UR9, 0x100000, URZ ;  /* 0x00100000090c7890 */ /* 0x000fc8000fffe1ff */
[----:B------:R-:W-:Y:S02]  /*0bf0*/  USHF.L.U32 UR13, UR12, 0xb, URZ ;  /* 0x0000000b0c0d7899 */ /* 0x000fe400080006ff */
[----:B------:R-:W-:Y:S02]  /*0c00*/  USHF.L.U32 UR12, UR12, 0x1, URZ ;  /* 0x000000010c0c7899 */ /* 0x000fe400080006ff */
[----:B--2---:R-:W-:Y:S01]  /*0c10*/  ULEA UR5, UR5, UR7, 0x18 ;  /* 0x0000000705057291 */ /* 0x004fe2000f8ec0ff */
[----:B------:R-:W2:Y:S11]  /*0c20*/  FENCE.VIEW.ASYNC.S ;  /* 0x00000000000073c6 */ /* 0x000eb60000000000 */
[----:B--2---:R3:W2:Y:S01]  /*0c30*/  SYNCS.EXCH.64 URZ, [UR5+0x190], UR10 ;  /* 0x0001900a05ff75b2 */ /* 0x0046a20008000100 */
[----:B------:R3:W1:Y:S01]  /*0c40*/  SYNCS.EXCH.64 URZ, [UR5+0x1a0], UR12 ;  /* 0x0001a00c05ff75b2 */ /* 0x0006620008000100 */
[----:B------:R3:W1:Y:S01]  /*0c50*/  SYNCS.EXCH.64 URZ, [UR5+0x198], UR10 ;  /* 0x0001980a05ff75b2 */ /* 0x0006620008000100 */
[----:B------:R3:W1:Y:S02]  /*0c60*/  SYNCS.EXCH.64 URZ, [UR5+0x1a8], UR12 ;  /* 0x0001a80c05ff75b2 */ /* 0x0006640008000100 */
[----:B---3--:R-:W-:Y:S01]  /*0c70*/  NOP ;  /* 0x0000000000007918 */ /* 0x008fe20000000000 */
.L_x_13:
[----:B------:R-:W3:Y:S01]  /*0c80*/  SHFL.IDX PT, R2, R53, RZ, 0x1f ;  /* 0x00001fff35027589 */ /* 0x000ee200000e0000 */
[----:B------:R-:W-:Y:S01]  /*0c90*/  NOP ;  /* 0x0000000000007918 */ /* 0x000fe20000000000 */
[----:B---3--:R-:W-:-:S13]  /*0ca0*/  ISETP.NE.AND P0, PT, R2, 0x5, PT ;  /* 0x000000050200780c */ /* 0x008fda0003f05270 */
[----:B------:R-:W-:Y:S05]  /*0cb0*/  @P0 BRA `(.L_x_14) ;  /* 0x0000000000580947 */ /* 0x000fea0003800000 */
[----:B------:R-:W3:Y:S01]  /*0cc0*/  S2UR UR7, SR_CgaCtaId ;  /* 0x00000000000779c3 */ /* 0x000ee20000008800 */
[----:B------:R-:W-:Y:S01]  /*0cd0*/  UMOV UR9, 0x400 ;  /* 0x0000040000097882 */ /* 0x000fe20000000000 */
[----:B--2---:R-:W-:Y:S01]  /*0ce0*/  UMOV UR5, 0x1 ;  /* 0x0000000100057882 */ /* 0x004fe20000000000 */
        /* <DEDUP_REMOVED lines=8> */
[----:B---3--:R-:W-:Y:S01]  /*0d70*/  ULEA UR7, UR7, UR9, 0x18 ;  /* 0x0000000907077291 */ /* 0x008fe2000f8ec0ff */
[----:B------:R-:W2:Y:S11]  /*0d80*/  FENCE.VIEW.ASYNC.S ;  /* 0x00000000000073c6 */ /* 0x000eb60000000000 */
[----:B--2---:R3:W2:Y:S01]  /*0d90*/  SYNCS.EXCH.64 URZ, [UR7+0x1b0], UR10 ;  /* 0x0001b00a07ff75b2 */ /* 0x0046a20008000100 */
[----:B------:R3:W1:Y:S01]  /*0da0*/  SYNCS.EXCH.64 URZ, [UR7+0x1d0], UR4 ;  /* 0x0001d00407ff75b2 */ /* 0x0006620008000100 */
[----:B------:R3:W1:Y:S01]  /*0db0*/  SYNCS.EXCH.64 URZ, [UR7+0x1b8], UR10 ;  /* 0x0001b80a07ff75b2 */ /* 0x0006620008000100 */
[----:B------:R3:W1:Y:S01]  /*0dc0*/  SYNCS.EXCH.64 URZ, [UR7+0x1d8], UR4 ;  /* 0x0001d80407ff75b2 */ /* 0x0006620008000100 */
[----:B------:R3:W1:Y:S01]  /*0dd0*/  SYNCS.EXCH.64 URZ, [UR7+0x1c0], UR10 ;  /* 0x0001c00a07ff75b2 */ /* 0x0006620008000100 */
[----:B------:R3:W1:Y:S01]  /*0de0*/  SYNCS.EXCH.64 URZ, [UR7+0x1e0], UR4 ;  /* 0x0001e00407ff75b2 */ /* 0x0006620008000100 */
[----:B------:R3:W1:Y:S01]  /*0df0*/  SYNCS.EXCH.64 URZ, [UR7+0x1c8], UR10 ;  /* 0x0001c80a07ff75b2 */ /* 0x0006620008000100 */
[----:B------:R3:W1:Y:S02]  /*0e00*/  SYNCS.EXCH.64 URZ, [UR7+0x1e8], UR4 ;  /* 0x0001e80407ff75b2 */ /* 0x0006640008000100 */
[----:B---3--:R-:W-:Y:S01]  /*0e10*/  NOP ;  /* 0x0000000000007918 */ /* 0x008fe20000000000 */
.L_x_14:
[----:B------:R-:W3:Y:S01]  /*0e20*/  SHFL.IDX PT, R2, R53, RZ, 0x1f ;  /* 0x00001fff35027589 */ /* 0x000ee200000e0000 */
[----:B------:R-:W-:Y:S01]  /*0e30*/  NOP ;  /* 0x0000000000007918 */ /* 0x000fe20000000000 */
[----:B---3--:R-:W-:-:S13]  /*0e40*/  ISETP.NE.AND P0, PT, R2, 0x3, PT ;  /* 0x000000030200780c */ /* 0x008fda0003f05270 */
[----:B------:R-:W-:Y:S05]  /*0e50*/  @P0 BRA `(.L_x_15) ;  /* 0x0000000000380947 */ /* 0x000fea0003800000 */
[----:B--2---:R-:W2:Y:S01]  /*0e60*/  S2UR UR5, SR_CgaCtaId ;  /* 0x00000000000579c3 */ /* 0x004ea20000008800 */
        /* <DEDUP_REMOVED lines=13> */
.L_x_15:
[----:B--2---:R-:W2:Y:S01]  /*0f40*/  S2UR UR5, SR_CTAID.X ;  /* 0x00000000000579c3 */ /* 0x004ea20000002500 */
[----:B------:R-:W-:-:S05]  /*0f50*/  CS2R.32 R48, SR_CgaSize ;  /* 0x0000000000307805 */ /* 0x000fca0000008a00 */
[----:B------:R-:W-:-:S05]  /*0f60*/  IMAD R48, R48, -0xa0, RZ ;  /* 0xffffff6030307824 */ /* 0x000fca00078e02ff */
[----:B------:R-:W-:-:S14]  /*0f70*/  R2UR UR9, R48 ;  /* 0x00000000300972ca */ /* 0x000fdc00000e0000 */
[----:B------:R-:W3:Y:S01]  /*0f80*/  LDCU UR9, c[0x0][UR9+0x2b0] ;  /* 0x00005600090977ac */ /* 0x000ee20008000800 */
[----:B------:R-:W-:Y:S01]  /*0f90*/  NOP ;  /* 0x0000000000007918 */ /* 0x000fe20000000000 */
[----:B------:R-:W-:-:S05]  /*0fa0*/  CS2R.32 R48, SR_CgaSize ;  /* 0x0000000000307805 */ /* 0x000fca0000008a00 */
[----:B------:R-:W-:-:S05]  /*0fb0*/  IMAD R48, R48, -0xa0, RZ ;  /* 0xffffff6030307824 */ /* 0x000fca00078e02ff */
[----:B------:R-:W-:-:S14]  /*0fc0*/  R2UR UR7, R48 ;  /* 0x00000000300772ca */ /* 0x000fdc00000e0000 */
[----:B------:R-:W4:Y:S01]  /*0fd0*/  LDCU UR7, c[0x0][UR7+0x2b4] ;  /* 0x00005680070777ac */ /* 0x000f220008000800 */
[----:B------:R-:W1:Y:S08]  /*0fe0*/  S2UR UR4, SR_CTAID.Y ;  /* 0x00000000000479c3 */ /* 0x000e700000002600 */
[----:B------:R-:W4:Y:S01]  /*0ff0*/  LDC R10, c[0x0][0xb24] ;  /* 0x0002c900ff0a7b82 */ /* 0x000f220000000800 */
[----:B--2---:R-:W-:-:S02]  /*1000*/  I2FP.F32.U32 R46, UR5 ;  /* 0x00000005002e7c45 */ /* 0x004fc40008201000 */
[----:B------:R-:W-:-:S05]  /*1010*/  CS2R.32 R3, SR_CgaSize ;  /* 0x0000000000037805 */ /* 0x000fca0000008a00 */
[----:B------:R-:W-:-:S06]  /*1020*/  IMAD R3, R3, -0xa0, RZ ;  /* 0xffffff6003037824 */ /* 0x000fcc00078e02ff */
[----:B------:R-:W2:Y:S01]  /*1030*/  LDC R3, c[0x0][R3+0x2a0] ;  /* 0x0000a80003037b82 */ /* 0x000ea20000000800 */
[----:B------:R-:W-:Y:S01]  /*1040*/  MOV R48, UR5 ;  /* 0x0000000500307c02 */ /* 0x000fe20008000f00 */
[----:B---3--:R-:W-:Y:S01]  /*1050*/  FMUL R46, R46, UR9 ;  /* 0x000000092e2e7c20 */ /* 0x008fe20008400000 */
[----:B-1----:R-:W-:Y:S02]  /*1060*/  I2FP.F32.U32 R31, UR4 ;  /* 0x00000004001f7c45 */ /* 0x002fe40008201000 */
[----:B------:R-:W-:-:S05]  /*1070*/  CS2R.32 R2, SR_CgaSize ;  /* 0x0000000000027805 */ /* 0x000fca0000008a00 */
[----:B------:R-:W-:-:S06]  /*1080*/  IMAD R2, R2, -0xa0, RZ ;  /* 0xffffff6002027824 */ /* 0x000fcc00078e02ff */
[----:B------:R-:W1:Y:S01]  /*1090*/  LDC R2, c[0x0][R2+0x2a4] ;  /* 0x0000a90002027b82 */ /* 0x000e620000000800 */
[----:B------:R-:W-:Y:S01]  /*10a0*/  MOV R47, UR4 ;  /* 0x00000004002f7c02 */ /* 0x000fe20008000f00 */
[----:B------:R-:W3:Y:S01]  /*10b0*/  F2I.U32.TRUNC.NTZ R46, R46 ;  /* 0x0000002e002e7305 */ /* 0x000ee2000020f000 */
[----:B----4-:R-:W-:-:S05]  /*10c0*/  FMUL R31, R31, UR7 ;  /* 0x000000071f1f7c20 */ /* 0x010fca0008400000 */
[----:B------:R-:W-:Y:S01]  /*10d0*/  BAR.SYNC.DEFER_BLOCKING 0x0 ;  /* 0x0000000000007b1d */ /* 0x000fe20000010000 */
[----:B------:R-:W-:-:S05]  /*10e0*/  ISETP.GE.AND P0, PT, R10, 0x1, PT ;  /* 0x000000010a00780c */ /* 0x000fca0003f06270 */
[----:B------:R-:W4:Y:S02]  /*10f0*/  F2I.U32.TRUNC.NTZ R31, R31 ;  /* 0x0000001f001f7305 */ /* 0x000f24000020f000 */
[----:B------:R-:W1:Y:S01]  /*1100*/  S2UR UR36, SR_CTAID.Z ;  /* 0x00000000002479c3 */ /* 0x000e620000002700 */
[----:B---3--:R-:W-:-:S05]  /*1110*/  IADD3 R46, PT, PT, -R46, RZ, RZ ;  /* 0x000000ff2e2e7210 */ /* 0x008fca0007ffe1ff */
[----:B--2---:R-:W-:Y:S01]  /*1120*/  IMAD R46, R3, R46, UR5 ;  /* 0x00000005032e7e24 */ /* 0x004fe2000f8e022e */
[----:B----4-:R-:W-:-:S05]  /*1130*/  IADD3 R31, PT, PT, -R31, RZ, RZ ;  /* 0x000000ff1f1f7210 */ /* 0x010fca0007ffe1ff */
[----:B-1----:R-:W-:Y:S01]  /*1140*/  IMAD R31, R2, R31, UR4 ;  /* 0x00000004021f7e24 */ /* 0x002fe2000f8e021f */
[----:B------:R-:W-:Y:S06]  /*1150*/  @!P0 BRA `(.L_x_16) ;  /* 0x0000000000b88947 */ /* 0x000fec0003800000 */
[----:B------:R-:W1:Y:S01]  /*1160*/  LDC.64 R4, c[0x0][0xb18] ;  /* 0x0002c600ff047b82 */ /* 0x000e620000000a00 */
[----:B------:R-:W-:-:S07]  /*1170*/  ISETP.NE.AND P0, PT, R10, 0x1, PT ;  /* 0x000000010a00780c */ /* 0x000fce0003f05270 */
[----:B------:R-:W2:Y:S08]  /*1180*/  LDC R9, c[0x0][0xb0c] ;  /* 0x0002c300ff097b82 */ /* 0x000eb00000000800 */
[----:B------:R-:W3:Y:S08]  /*1190*/  LDC R12, c[0x0][0x370] ;  /* 0x0000dc00ff0c7b82 */ /* 0x000ef00000000800 */
[----:B------:R-:W4:Y:S01]  /*11a0*/  LDC R11, c[0x0][0x374] ;  /* 0x0000dd00ff0b7b82 */ /* 0x000f220000000800 */
[----:B-1----:R-:W-:-:S07]  /*11b0*/  ISETP.NE.AND P1, PT, R4, 0x1, PT ;  /* 0x000000010400780c */ /* 0x002fce0003f25270 */
[----:B------:R-:W3:Y:S01]  /*11c0*/  LDC.64 R6, c[0x0][0xb10] ;  /* 0x0002c400ff067b82 */ /* 0x000ee20000000a00 */
[----:B--2---:R-:W-:-:S07]  /*11d0*/  ISETP.NE.AND P2, PT, R9, 0x1, PT ;  /* 0x000000010900780c */ /* 0x004fce0003f45270 */
[----:B------:R-:W1:Y:S08]  /*11e0*/  LDC R8, c[0x0][0xb20] ;  /* 0x0002c800ff087b82 */ /* 0x000e700000000800 */
[----:B------:R-:W2:Y:S01]  /*11f0*/  LDC.64 R2, c[0x0][0xb28] ;  /* 0x0002ca00ff027b82 */ /* 0x000ea20000000a00 */
[----:B----4-:R-:W-:-:S04]  /*1200*/  IMAD.HI.U32 R13, R11, R5, RZ ;  /* 0x000000050b0d7227 */ /* 0x010fc800078e00ff */
[----:B------:R-:W-:-:S04]  /*1210*/  IMAD.HI.U32 R5, R47, R5, RZ ;  /* 0x000000052f057227 */ /* 0x000fc800078e00ff */
[----:B---3--:R-:W-:-:S05]  /*1220*/  IMAD.HI.U32 R14, R12, R6, RZ ;  /* 0x000000060c0e7227 */ /* 0x008fca00078e00ff */
[-C--:B------:R-:W-:Y:S01]  /*1230*/  @P2 SHF.R.U32.HI R12, RZ, R7.reuse, R14 ;  /* 0x00000007ff0c2219 */ /* 0x080fe2000001160e */
[C---:B------:R-:W-:Y:S01]  /*1240*/  IMAD.HI.U32 R14, R48.reuse, R6, RZ ;  /* 0x00000006300e7227 */ /* 0x040fe200078e00ff */
[-C--:B-1----:R-:W-:Y:S02]  /*1250*/  @P1 SHF.R.U32.HI R11, RZ, R8.reuse, R13 ;  /* 0x00000008ff0b1219 */ /* 0x082fe4000001160d */
[----:B------:R-:W-:Y:S02]  /*1260*/  SHF.R.U32.HI R5, RZ, R8, R5 ;  /* 0x00000008ff057219 */ /* 0x000fe40000011605 */
[----:B------:R-:W-:Y:S02]  /*1270*/  SHF.R.U32.HI R14, RZ, R7, R14 ;  /* 0x00000007ff0e7219 */ /* 0x000fe4000001160e */
[----:B------:R-:W-:Y:S01]  /*1280*/  SEL R5, R47, R5, !P1 ;  /* 0x000000052f057207 */ /* 0x000fe20004800000 */
[----:B--2---:R-:W-:Y:S01]  /*1290*/  IMAD.HI.U32 R13, R11, R2, RZ ;  /* 0x000000020b0d7227 */ /* 0x004fe200078e00ff */
[----:B------:R-:W-:-:S03]  /*12a0*/  SEL R14, R48, R14, !P2 ;  /* 0x0000000e300e7207 */ /* 0x000fc60005000000 */
[----:B------:R-:W-:Y:S01]  /*12b0*/  IMAD.HI.U32 R6, R12, R2, RZ ;  /* 0x000000020c067227 */ /* 0x000fe200078e00ff */
[----:B------:R-:W-:-:S04]  /*12c0*/  @P0 SHF.R.U32.HI R11, RZ, R3, R13 ;  /* 0x00000003ff0b0219 */ /* 0x000fc8000001160d */
[----:B------:R-:W-:Y:S01]  /*12d0*/  @P0 SHF.R.U32.HI R12, RZ, R3, R6 ;  /* 0x00000003ff0c0219 */ /* 0x000fe20000011606 */
[----:B------:R-:W-:-:S04]  /*12e0*/  IMAD R11, R11, R10, RZ ;  /* 0x0000000a0b0b7224 */ /* 0x000fc800078e02ff */
[----:B------:R-:W-:Y:S01]  /*12f0*/  IMAD R6, R12, R10, RZ ;  /* 0x0000000a0c067224 */ /* 0x000fe200078e02ff */
[----:B------:R-:W-:-:S04]  /*1300*/  ISETP.GE.AND P1, PT, R5, R11, PT ;  /* 0x0000000b0500720c */ /* 0x000fc80003f26270 */
[----:B------:R-:W-:Y:S01]  /*1310*/  ISETP.GE.OR P1, PT, R14, R6, P1 ;  /* 0x000000060e00720c */ /* 0x000fe20000f26670 */
[----:B------:R-:W-:-:S05]  /*1320*/  IMAD.HI.U32 R6, R5, R2, RZ ;  /* 0x0000000205067227 */ /* 0x000fca00078e00ff */
[----:B------:R-:W-:-:S04]  /*1330*/  SHF.R.U32.HI R6, RZ, R3, R6 ;  /* 0x00000003ff067219 */ /* 0x000fc80000011606 */
[----:B------:R-:W-:-:S03]  /*1340*/  SEL R6, R5, R6, !P0 ;  /* 0x0000000605067207 */ /* 0x000fc60004000000 */
[----:B------:R-:W-:Y:S01]  /*1350*/  @!P1 IMAD.HI.U32 R7, R14, R2, RZ ;  /* 0x000000020e079227 */ /* 0x000fe200078e00ff */
[----:B------:R-:W-:-:S04]  /*1360*/  IADD3 R2, PT, PT, -R6, RZ, RZ ;  /* 0x000000ff06027210 */ /* 0x000fc80007ffe1ff */
[----:B------:R-:W-:Y:S01]  /*1370*/  @!P1 SHF.R.U32.HI R3, RZ, R3, R7 ;  /* 0x00000003ff039219 */ /* 0x000fe20000011607 */
[----:B------:R-:W-:Y:S01]  /*1380*/  IMAD R2, R10, R2, R5 ;  /* 0x000000020a027224 */ /* 0x000fe200078e0205 */
[----:B------:R-:W-:Y:S02]  /*1390*/  IADD3 R7, PT, PT, -R5, RZ, RZ ;  /* 0x000000ff05077210 */ /* 0x000fe40007ffe1ff */
[----:B------:R-:W-:-:S03]  /*13a0*/  @!P1 SEL R3, R14, R3, !P0 ;  /* 0x000000030e039207 */ /* 0x000fc60004000000 */
[----:B------:R-:W-:Y:S02]  /*13b0*/  IMAD R7, R4, R7, R47 ;  /* 0x0000000704077224 */ /* 0x000fe400078e022f */
[--C-:B------:R-:W-:Y:S02]  /*13c0*/  @!P1 IMAD.IADD R6, R6, 0x1, -R3.reuse ;  /* 0x0000000106069824 */ /* 0x100fe400078e0a03 */
[----:B------:R-:W-:Y:S01]  /*13d0*/  @!P1 IMAD R3, R2, R12, R3 ;  /* 0x0000000c02039224 */ /* 0x000fe200078e0203 */
[----:B------:R-:W-:Y:S01]  /*13e0*/  IADD3 R2, PT, PT, -R14, RZ, RZ ;  /* 0x000000ff0e027210 */ /* 0x000fe20007ffe1ff */
[----:B------:R-:W-:Y:S02]  /*13f0*/  @!P1 IMAD R5, R6, R10, R14 ;  /* 0x0000000a06059224 */ /* 0x000fe400078e020e */
[----:B------:R-:W-:Y:S02]  /*1400*/  @!P1 IMAD.MOV.U32 R14, RZ, RZ, R3 ;  /* 0x000000ffff0e9224 */ /* 0x000fe400078e0003 */
[----:B------:R-:W-:-:S02]  /*1410*/  IMAD R2, R9, R2, R48 ;  /* 0x0000000209027224 */ /* 0x000fc400078e0230 */
[----:B------:R-:W-:Y:S02]  /*1420*/  IMAD R47, R5, R4, R7 ;  /* 0x00000004052f7224 */ /* 0x000fe400078e0207 */
[----:B------:R-:W-:Y:S02]  /*1430*/  IMAD R48, R14, R9, R2 ;  /* 0x000000090e307224 */ /* 0x000fe400078e0202 */
.L_x_16:
[----:B------:R-:W1:Y:S01]  /*1440*/  LDCU UR4, c[0x0][0xb30] ;  /* 0x00016600ff0477ac */ /* 0x000e620008000800 */
[----:B------:R-:W2:Y:S08]  /*1450*/  S2UR UR37, SR_CgaCtaId ;  /* 0x00000000002579c3 */ /* 0x000eb00000008800 */
[----:B------:R-:W3:Y:S01]  /*1460*/  LDC R22, c[0x0][0xb24] ;  /* 0x0002c900ff167b82 */ /* 0x000ee20000000800 */
[----:B-1----:R-:W-:-:S09]  /*1470*/  UISETP.NE.AND UP1, UPT, UR4, 0x1, UPT ;  /* 0x000000010400788c */ /* 0x002fd2000bf25270 */
[----:B--2---:R-:W-:Y:S05]  /*1480*/  BRA.U UP1, `(.L_x_17) ;  /* 0x0000000101407547 */ /* 0x004fea000b800000 */
[----:B------:R-:W1:Y:S08]  /*1490*/  LDC.64 R4, c[0x0][0xb10] ;  /* 0x0002c400ff047b82 */ /* 0x000e700000000a00 */
[----:B------:R-:W2:Y:S08]  /*14a0*/  LDC.64 R2, c[0x0][0xb18] ;  /* 0x0002c600ff027b82 */ /* 0x000eb00000000a00 */
[----:B------:R-:W4:Y:S08]  /*14b0*/  LDC R6, c[0x0][0xb20] ;  /* 0x0002c800ff067b82 */ /* 0x000f300000000800 */
[----:B------:R-:W3:Y:S01]  /*14c0*/  LDC R7, c[0x0][0xb0c] ;  /* 0x0002c300ff077b82 */ /* 0x000ee20000000800 */
[----:B-1----:R-:W-:-:S05]  /*14d0*/  IMAD.HI.U32 R4, R48, R4, RZ ;  /* 0x0000000430047227 */ /* 0x002fca00078e00ff */
[----:B------:R-:W-:Y:S01]  /*14e0*/  SHF.R.U32.HI R4, RZ, R5, R4 ;  /* 0x00000005ff047219 */ /* 0x000fe20000011604 */
[----:B--2---:R-:W-:Y:S01]  /*14f0*/  IMAD.HI.U32 R3, R47, R3, RZ ;  /* 0x000000032f037227 */ /* 0x004fe200078e00ff */
[----:B------:R-:W-:-:S04]  /*1500*/  ISETP.NE.AND P0, PT, R2, 0x1, PT ;  /* 0x000000010200780c */ /* 0x000fc80003f05270 */
[----:B----4-:R-:W-:-:S04]  /*1510*/  SHF.R.U32.HI R3, RZ, R6, R3 ;  /* 0x00000006ff037219 */ /* 0x010fc80000011603 */
[----:B------:R-:W-:Y:S02]  /*1520*/  SEL R3, R47, R3, !P0 ;  /* 0x000000032f037207 */ /* 0x000fe40004000000 */
[----:B---3--:R-:W-:-:S04]  /*1530*/  ISETP.NE.AND P1, PT, R7, 0x1, PT ;  /* 0x000000010700780c */ /* 0x008fc80003f25270 */
[----:B------:R-:W-:-:S05]  /*1540*/  SEL R4, R48, R4, !P1 ;  /* 0x0000000430047207 */ /* 0x000fca0004800000 */
[----:B------:R-:W-:Y:S02]  /*1550*/  IMAD.IADD R5, R3, 0x1, -R4 ;  /* 0x0000000103057824 */ /* 0x000fe400078e0a04 */
[----:B------:R-:W-:Y:S02]  /*1560*/  IMAD.IADD R3, R4, 0x1, -R3 ;  /* 0x0000000104037824 */ /* 0x000fe400078e0a03 */
[----:B------:R-:W-:Y:S02]  /*1570*/  IMAD R48, R5, R7, R48 ;  /* 0x0000000705307224 */ /* 0x000fe400078e0230 */
[----:B------:R-:W-:-:S07]  /*1580*/  IMAD R47, R3, R2, R47 ;  /* 0x00000002032f7224 */ /* 0x000fce00078e022f */
.L_x_17:
[----:B------:R-:W-:Y:S01]  /*1590*/  BAR.SYNC.DEFER_BLOCKING 0x0 ;  /* 0x0000000000007b1d */ /* 0x000fe20000010000 */
[----:B------:R-:W-:Y:S01]  /*15a0*/  UISETP.NE.AND UP1, UPT, UR8, 0x2, UPT ;  /* 0x000000020800788c */ /* 0x000fe2000bf25270 */
[----:B------:R-:W-:Y:S02]  /*15b0*/  ISETP.NE.OR P5, PT, R0, 0x2, !P5 ;  /* 0x000000020000780c */ /* 0x000fe40006fa5670 */
[----:B------:R-:W-:-:S06]  /*15c0*/  LOP3.LUT R2, R61, 0x1f, RZ, 0xc0, !PT ;  /* 0x0000001f3d027812 */ /* 0x000fcc00078ec0ff */
[----:B------:R-:W-:Y:S05]  /*15d0*/  BRA.U UP1, `(.L_x_18) ;  /* 0x0000001901e47547 */ /* 0x000fea000b800000 */
[----:B------:R-:W1:Y:S01]  /*15e0*/  LDCU UR13, c[0x0][0x38c] ;  /* 0x00007180ff0d77ac */ /* 0x000e620008000800 */
[----:B------:R-:W2:Y:S01]  /*15f0*/  LDC R8, c[0x0][0x370] ;  /* 0x0000dc00ff087b82 */ /* 0x000ea20000000800 */
[----:B------:R-:W-:Y:S01]  /*1600*/  PLOP3.LUT P1, PT, PT, PT, UP2, 0x80, 0x8 ;  /* 0x000000000008781c */ /* 0x000fe20003f2f028 */
[----:B------:R-:W-:Y:S01]  /*1610*/  IMAD.MOV.U32 R15, RZ, RZ, 0x1 ;  /* 0x00000001ff0f7424 */ /* 0x000fe200078e00ff */
[----:B------:R-:W-:Y:S01]  /*1620*/  ISETP.EQ.OR P4, PT, R2, RZ, P5 ;  /* 0x000000ff0200720c */ /* 0x000fe20002f82670 */
[----:B------:R-:W-:Y:S01]  /*1630*/  IMAD.MOV.U32 R14, RZ, RZ, RZ ;  /* 0x000000ffff0e7224 */ /* 0x000fe200078e00ff */
[----:B------:R-:W-:Y:S02]  /*1640*/  PLOP3.LUT P1, PT, P1, PT, PT, 0x8, 0x80 ;  /* 0x000000000080781c */ /* 0x000fe40000f2e170 */
[----:B------:R-:W-:Y:S01]  /*1650*/  CS2R R12, SRZ ;  /* 0x00000000000c7805 */ /* 0x000fe2000001ff00 */
[----:B------:R-:W-:Y:S01]  /*1660*/  IMAD.MOV.U32 R11, RZ, RZ, 0x1 ;  /* 0x00000001ff0b7424 */ /* 0x000fe200078e00ff */
[----:B------:R-:W4:Y:S01]  /*1670*/  LDC R0, c[0x0][0x374] ;  /* 0x0000dd00ff007b82 */ /* 0x000f220000000800 */
[----:B------:R-:W2:Y:S01]  /*1680*/  LDCU.64 UR22, c[0x0][0x348] ;  /* 0x00006900ff1677ac */ /* 0x000ea20008000a00 */
[----:B------:R-:W-:Y:S01]  /*1690*/  UMOV UR6, URZ ;  /* 0x000000ff00067c82 */ /* 0x000fe20008000000 */
[----:B-1----:R-:W-:-:S04]  /*16a0*/  UIADD3 UR5, UPT, UPT, UR13, 0x3f, URZ ;  /* 0x0000003f0d057890 */ /* 0x002fc8000fffe0ff */
[----:B------:R-:W-:-:S04]  /*16b0*/  USHF.R.S32.HI UR4, URZ, 0x1f, UR5 ;  /* 0x0000001fff047899 */ /* 0x000fc80008011405 */
[----:B------:R-:W-:-:S04]  /*16c0*/  ULEA.HI UR4, UR4, UR5, URZ, 0x6 ;  /* 0x0000000504047291 */ /* 0x000fc8000f8f30ff */
[----:B------:R-:W-:Y:S02]  /*16d0*/  USHF.R.S32.HI UR15, URZ, 0x6, UR4 ;  /* 0x00000006ff0f7899 */ /* 0x000fe40008011404 */
[----:B------:R-:W-:Y:S02]  /*16e0*/  UIADD3 UR4, UPT, UPT, UR13, -0x1, URZ ;  /* 0xffffffff0d047890 */ /* 0x000fe4000fffe0ff */
[----:B------:R-:W-:Y:S02]  /*16f0*/  UISETP.LT.U32.AND UP0, UPT, UR15, 0x16, UPT ;  /* 0x000000160f00788c */ /* 0x000fe4000bf01070 */
[----:B------:R-:W-:Y:S02]  /*1700*/  UISETP.GE.U32.AND UP1, UPT, UR4, -0x7f, UPT ;  /* 0xffffff810400788c */ /* 0x000fe4000bf26070 */
[----:B------:R-:W-:Y:S02]  /*1710*/  USEL UR14, UR15, 0x16, UP0 ;  /* 0x000000160f0e7887 */ /* 0x000fe40008000000 */
[----:B------:R-:W-:-:S02]  /*1720*/  UIADD3 UR13, UPT, UPT, UR13, 0x7e, URZ ;  /* 0x0000007e0d0d7890 */ /* 0x000fc4000fffe0ff */
[----:B------:R-:W-:Y:S02]  /*1730*/  UIADD3 UR5, UPT, UPT, UR14, -0x1, URZ ;  /* 0xffffffff0e057890 */ /* 0x000fe4000fffe0ff */
[----:B------:R-:W-:-:S03]  /*1740*/  UIADD3 UR7, UPT, UPT, UR15, -UR14, URZ ;  /* 0x8000000e0f077290 */ /* 0x000fc6000fffe0ff */
[----:B------:R-:W-:-:S04]  /*1750*/  @UP1 UIADD3 UR5, UPT, UPT, UR14, URZ, URZ ;  /* 0x000000ff0e051290 */ /* 0x000fc8000fffe0ff */
[----:B--2---:R-:W-:-:S12]  /*1760*/  UIADD3 UR5, UPT, UPT, UR5, 0x1, URZ ;  /* 0x0000000105057890 */ /* 0x004fd8000fffe0ff */
.L_x_36:
[----:B------:R-:W-:Y:S01]  /*1770*/  UISETP.NE.AND UP0, UPT, UR37, URZ, UPT ;  /* 0x000000ff2500728c */ /* 0x000fe2000bf05270 */
[----:B------:R-:W1:Y:S08]  /*1780*/  S2UR UR37, SR_CgaCtaId ;  /* 0x00000000002579c3 */ /* 0x000e700000008800 */
[----:B------:R-:W-:Y:S05]  /*1790*/  BRA.U UP0, `(.L_x_19) ;  /* 0x0000000100347547 */ /* 0x000fea000b800000 */
[----:B------:R-:W2:Y:S01]  /*17a0*/  S2R R2, SR_CgaCtaId ;  /* 0x0000000000027919 */ /* 0x000ea20000008800 */
[----:B------:R-:W-:-:S04]  /*17b0*/  MOV R3, 0x400 ;  /* 0x0000040000037802 */ /* 0x000fc80000000f00 */
[----:B--2---:R-:W-:Y:S02]  /*17c0*/  LEA R2, R2, R3, 0x18 ;  /* 0x0000000302027211 */ /* 0x004fe400078ec0ff */
[----:B------:R-:W-:-:S03]  /*17d0*/  SHF.L.U32 R3, R11, 0x1f, RZ ;  /* 0x0000001f0b037819 */ /* 0x000fc600000006ff */
[----:B------:R-:W-:-:S04]  /*17e0*/  IMAD R2, R12, 0x8, R2 ;  /* 0x000000080c027824 */ /* 0x000fc800078e0202 */
[----:B------:R-:W2:Y:S02]  /*17f0*/  SYNCS.PHASECHK.TRANS64.TRYWAIT P0, [R2+URZ+0x200], R3 ;  /* 0x00020003020075a7 */ /* 0x000ea400080011ff */
[----:B--2---:R-:W-:Y:S05]  /*1800*/  @!P0 BRA `(.L_x_20) ;  /* 0x0000005000988947 */ /* 0x004fea0003800000 */
.L_x_121:
[----:B------:R-:W-:Y:S01]  /*1810*/  VIADD R12, R12, 0x1 ;  /* 0x000000010c0c7836 */ /* 0x000fe20000000000 */
[----:B------:R2:W-:Y:S04]  /*1820*/  SYNCS.ARRIVE.TRANS64.A1T0 RZ, [R2+URZ+0x1f0], RZ ;  /* 0x0001f0ff02ff79a7 */ /* 0x0005e800081000ff */
[----:B------:R-:W-:-:S04]  /*1830*/  ISETP.NE.AND P0, PT, R12, 0x2, PT ;  /* 0x000000020c00780c */ /* 0x000fc80003f05270 */
[----:B------:R-:W-:Y:S02]  /*1840*/  SEL R12, R12, RZ, P0 ;  /* 0x000000ff0c0c7207 */ /* 0x000fe40000000000 */
[----:B--2---:R-:W-:-:S04]  /*1850*/  SEL R2, RZ, 0x1, P0 ;  /* 0x00000001ff027807 */ /* 0x004fc80000000000 */
[----:B------:R-:W-:-:S07]  /*1860*/  LOP3.LUT R11, R11, R2, RZ, 0x3c, !PT ;  /* 0x000000020b0b7212 */ /* 0x000fce00078e3cff */
.L_x_19:
[----:B------:R-:W-:Y:S01]  /*1870*/  UMOV UR4, 0x400 ;  /* 0x0000040000047882 */ /* 0x000fe20000000000 */
[----:B------:R-:W-:Y:S01]  /*1880*/  SHF.L.U32 R2, R15, 0x1f, RZ ;  /* 0x0000001f0f027819 */ /* 0x000fe200000006ff */
[----:B-1----:R-:W-:Y:S01]  /*1890*/  ULEA UR4, UR37, UR4, 0x18 ;  /* 0x0000000425047291 */ /* 0x002fe2000f8ec0ff */
[----:B------:R-:W-:Y:S01]  /*18a0*/  R2UR UR35, R48 ;  /* 0x00000000302372ca */ /* 0x000fe200000e0000 */
[----:B------:R-:W-:Y:S01]  /*18b0*/  UISETP.GE.U32.AND UP0, UPT, UR13, 0x7f, UPT ;  /* 0x0000007f0d00788c */ /* 0x000fe2000bf06070 */
[----:B------:R-:W-:Y:S01]  /*18c0*/  R2UR UR11, R47 ;  /* 0x000000002f0b72ca */ /* 0x000fe200000e0000 */
[----:B------:R-:W-:Y:S01]  /*18d0*/  ULEA UR8, UR6, UR4, 0x3 ;  /* 0x0000000406087291 */ /* 0x000fe2000f8e18ff */
[----:B------:R-:W-:-:S08]  /*18e0*/  UMOV UR24, URZ ;  /* 0x000000ff00187c82 */ /* 0x000fd00008000000 */
[----:B------:R1:W2:Y:S01]  /*18f0*/  SYNCS.PHASECHK.TRANS64.TRYWAIT P0, [UR8+0xb0], R2 ;  /* 0x0000b002ff0075a7 */ /* 0x0002a20008001108 */
[----:B------:R-:W-:Y:S02]  /*1900*/  USHF.L.U32 UR35, UR35, 0x6, URZ ;  /* 0x0000000623237899 */ /* 0x000fe400080006ff */
[----:B------:R-:W-:Y:S01]  /*1910*/  USHF.L.U32 UR11, UR11, 0x4, URZ ;  /* 0x000000040b0b7899 */ /* 0x000fe200080006ff */
[----:B------:R-:W-:Y:S11]  /*1920*/  BRA.U !UP0, `(.L_x_21) ;  /* 0x0000000108a87547 */ /* 0x000ff6000b800000 */
[----:B------:R-:W-:Y:S01]  /*1930*/  UMOV UR16, URZ ;  /* 0x000000ff00107c82 */ /* 0x000fe20008000000 */
[----:B------:R-:W-:-:S05]  /*1940*/  UMOV UR17, UR6 ;  /* 0x0000000600117c82 */ /* 0x000fca0008000000 */
.L_x_26:
[----:B-1----:R-:W-:Y:S01]  /*1950*/  ULEA UR33, UR17, UR4, 0x3 ;  /* 0x0000000411217291 */ /* 0x002fe2000f8e18ff */
[----:B--2---:R-:W-:Y:S01]  /*1960*/  @!P5 MOV R3, 0x2800 ;  /* 0x000028000003d802 */ /* 0x004fe20000000f00 */
[----:B--2---:R-:W-:Y:S10]  /*1970*/  @P0 BRA `(.L_x_22) ;  /* 0x00000000000c0947 */ /* 0x004ff40003800000 */
[----:B------:R-:W-:-:S04]  /*1980*/  SHF.L.U32 R4, R15, 0x1f, RZ ;  /* 0x0000001f0f047819 */ /* 0x000fc800000006ff */
[----:B------:R-:W2:Y:S02]  /*1990*/  SYNCS.PHASECHK.TRANS64.TRYWAIT P0, [UR33+0xb0], R4 ;  /* 0x0000b004ff0075a7 */ /* 0x000ea40008001121 */
[----:B--2---:R-:W-:Y:S05]  /*19a0*/  @!P0 BRA `(.L_x_23) ;  /* 0x0000005000448947 */ /* 0x004fea0003800000 */
.L_x_22:
[----:B------:R2:W-:Y:S01]  /*19b0*/  @!P5 SYNCS.ARRIVE.TRANS64 RZ, [UR33], R3 ;  /* 0x00000003ffffd9a7 */ /* 0x0005e20008000021 */
[----:B------:R-:W-:Y:S04]  /*19c0*/  BSSY.RECONVERGENT B0, `(.L_x_24) ;  /* 0x0000003000007945 */ /* 0x000fe80003800200 */
[----:B------:R-:W-:Y:S05]  /*19d0*/  @P4 BRA `(.L_x_25) ;  /* 0x0000000000044947 */ /* 0x000fea0003800000 */
[----:B------:R-:W-:Y:S05]  /*19e0*/  BPT.TRAP 0x1 ;  /* 0x000000040000795c */ /* 0x000fea0000300000 */
.L_x_25:
[----:B------:R-:W-:Y:S05]  /*19f0*/  BSYNC.RECONVERGENT B0 ;  /* 0x0000000000007941 */ /* 0x000fea0003800200 */
.L_x_24:
[----:B------:R-:W-:Y:S02]  /*1a00*/  UIADD3 UR6, UPT, UPT, UR17, 0x1, URZ ;  /* 0x0000000111067890 */ /* 0x000fe4000fffe0ff */
[----:B------:R-:W-:Y:S02]  /*1a10*/  ULEA UR32, UR17, UR4, 0xd ;  /* 0x0000000411207291 */ /* 0x000fe4000f8e68ff */
[----:B------:R-:W-:Y:S02]  /*1a20*/  UISETP.NE.AND UP0, UPT, UR6, 0x16, UPT ;  /* 0x000000160600788c */ /* 0x000fe4000bf05270 */
[----:B------:R-:W-:Y:S02]  /*1a30*/  UIADD3 UR26, UP1, UPT, UR22, 0x80, URZ ;  /* 0x00000080161a7890 */ /* 0x000fe4000ff3e0ff */
[----:B------:R-:W-:Y:S02]  /*1a40*/  USEL UR9, URZ, 0x1, UP0 ;  /* 0x00000001ff097887 */ /* 0x000fe40008000000 */
[----:B------:R-:W-:-:S02]  /*1a50*/  USEL UR6, UR6, URZ, UP0 ;  /* 0x000000ff06067287 */ /* 0x000fc40008000000 */
[----:B------:R-:W-:Y:S02]  /*1a60*/  UIADD3 UR20, UP0, UPT, UR22, 0x180, URZ ;  /* 0x0000018016147890 */ /* 0x000fe4000ff1e0ff */
[----:B------:R-:W-:Y:S01]  /*1a70*/  ULEA UR8, UR6, UR4, 0x3 ;  /* 0x0000000406087291 */ /* 0x000fe2000f8e18ff */
[----:B------:R-:W-:Y:S01]  /*1a80*/  LOP3.LUT R15, R15, UR9, RZ, 0x3c, !PT ;  /* 0x000000090f0f7c12 */ /* 0x000fe2000f8e3cff */
[----:B------:R-:W-:Y:S02]  /*1a90*/  USHF.L.U32 UR34, UR16, 0x6, URZ ;  /* 0x0000000610227899 */ /* 0x000fe400080006ff */
[----:B------:R-:W-:Y:S01]  /*1aa0*/  UIADD3.X UR27, UPT, UPT, URZ, UR23, URZ, UP1, !UPT ;  /* 0x00000017ff1b7290 */ /* 0x000fe20008ffe4ff */
[----:B-1----:R-:W-:Y:S01]  /*1ab0*/  SHF.L.U32 R2, R15, 0x1f, RZ ;  /* 0x0000001f0f027819 */ /* 0x002fe200000006ff */
[----:B------:R-:W-:Y:S02]  /*1ac0*/  UIADD3 UR32, UPT, UPT, UR32, 0x1400, URZ ;  /* 0x0000140020207890 */ /* 0x000fe4000fffe0ff */
[----:B------:R-:W-:Y:S01]  /*1ad0*/  UIADD3.X UR21, UPT, UPT, URZ, UR23, URZ, UP0, !UPT ;  /* 0x00000017ff157290 */ /* 0x000fe200087fe4ff */
[----:B------:R1:W1:Y:S01]  /*1ae0*/  SYNCS.PHASECHK.TRANS64.TRYWAIT P0, [UR8+0xb0], R2 ;  /* 0x0000b002ff0075a7 */ /* 0x0002620008001108 */
[----:B------:R-:W-:Y:S01]  /*1af0*/  ULEA UR8, UR17, UR4, 0xb ;  /* 0x0000000411087291 */ /* 0x000fe2000f8e58ff */
[----:B------:R-:W-:Y:S01]  /*1b00*/  UMOV UR18, 0x0 ;  /* 0x0000000000127882 */ /* 0x000fe20000000000 */
[----:B------:R-:W-:-:S02]  /*1b10*/  UMOV UR19, 0x10000000 ;  /* 0x1000000000137882 */ /* 0x000fc40000000000 */
[----:B------:R-:W-:Y:S01]  /*1b20*/  UIADD3 UR8, UPT, UPT, UR8, 0x2d400, URZ ;  /* 0x0002d40008087890 */ /* 0x000fe2000fffe0ff */
[----:B------:R1:W-:Y:S01]  /*1b30*/  UTMALDG.3D [UR32], [UR26], desc[UR18] ;  /* 0x000012201a0075b4 */ /* 0x0003e20008011000 */
[----:B------:R-:W-:Y:S01]  /*1b40*/  UMOV UR12, UR36 ;  /* 0x00000024000c7c82 */ /* 0x000fe20008000000 */
[----:B------:R-:W-:Y:S01]  /*1b50*/  UMOV UR9, UR33 ;  /* 0x0000002100097c82 */ /* 0x000fe20008000000 */
[----:B------:R-:W-:Y:S01]  /*1b60*/  UMOV UR10, UR34 ;  /* 0x00000022000a7c82 */ /* 0x000fe20008000000 */
[----:B------:R-:W-:Y:S01]  /*1b70*/  UIADD3 UR16, UPT, UPT, UR16, 0x1, URZ ;  /* 0x0000000110107890 */ /* 0x000fe2000fffe0ff */
[----:B------:R-:W-:Y:S01]  /*1b80*/  UMOV UR24, UR5 ;  /* 0x0000000500187c82 */ /* 0x000fe20008000000 */
[----:B------:R-:W-:Y:S02]  /*1b90*/  UMOV UR17, UR6 ;  /* 0x0000000600117c82 */ /* 0x000fe40008000000 */
[----:B------:R1:W-:Y:S01]  /*1ba0*/  UTMALDG.3D [UR8], [UR20], desc[UR18] ;  /* 0x00001208140075b4 */ /* 0x0003e20008011000 */
[----:B------:R-:W-:-:S09]  /*1bb0*/  UISETP.NE.AND UP0, UPT, UR16, UR5, UPT ;  /* 0x000000051000728c */ /* 0x000fd2000bf05270 */
[----:B------:R-:W-:Y:S05]  /*1bc0*/  BRA.U UP0, `(.L_x_26) ;  /* 0xfffffffd00607547 */ /* 0x000fea000b83ffff */
.L_x_21:
[----:B-1----:R-:W-:Y:S01]  /*1bd0*/  ULEA UR8, UR6, UR4, 0x3 ;  /* 0x0000000406087291 */ /* 0x002fe2000f8e18ff */
[----:B------:R-:W-:Y:S01]  /*1be0*/  SHF.L.U32 R2, R15, 0x1f, RZ ;  /* 0x0000001f0f027819 */ /* 0x000fe200000006ff */
[----:B------:R-:W-:Y:S01]  /*1bf0*/  @!P1 SYNCS.ARRIVE.TRANS64.A1T0 RZ, [UR4+0x188], RZ ;  /* 0x000188ffffff99a7 */ /* 0x000fe20008100004 */
[----:B------:R-:W-:-:S06]  /*1c00*/  UISETP.GT.AND UP0, UPT, UR15, UR14, UPT ;  /* 0x0000000e0f00728c */ /* 0x000fcc000bf04270 */
[----:B--2---:R1:W2:Y:S03]  /*1c10*/  SYNCS.PHASECHK.TRANS64.TRYWAIT P0, [UR8+0xb0], R2 ;  /* 0x0000b002ff0075a7 */ /* 0x0042a60008001108 */
[----:B------:R-:W-:Y:S05]  /*1c20*/  BRA.U !UP0, `(.L_x_27) ;  /* 0x0000000108ac7547 */ /* 0x000fea000b800000 */
[----:B------:R-:W-:Y:S01]  /*1c30*/  UIADD3 UR21, UPT, UPT, UR7, UR24, URZ ;  /* 0x0000001807157290 */ /* 0x000fe2000fffe0ff */
[----:B------:R-:W-:-:S11]  /*1c40*/  UMOV UR25, UR6 ;  /* 0x0000000600197c82 */ /* 0x000fd60008000000 */
.L_x_32:
[----:B-1----:R-:W-:Y:S01]  /*1c50*/  ULEA UR17, UR25, UR4, 0x3 ;  /* 0x0000000419117291 */ /* 0x002fe2000f8e18ff */
[----:B--2---:R-:W-:Y:S01]  /*1c60*/  @!P5 MOV R3, 0x2800 ;  /* 0x000028000003d802 */ /* 0x004fe20000000f00 */
[----:B--2---:R-:W-:Y:S10]  /*1c70*/  @P0 BRA `(.L_x_28) ;  /* 0x00000000000c0947 */ /* 0x004ff40003800000 */
[----:B------:R-:W-:-:S04]  /*1c80*/  SHF.L.U32 R4, R15, 0x1f, RZ ;  /* 0x0000001f0f047819 */ /* 0x000fc800000006ff */
[----:B------:R-:W2:Y:S02]  /*1c90*/  SYNCS.PHASECHK.TRANS64.TRYWAIT P0, [UR17+0xb0], R4 ;  /* 0x0000b004ff0075a7 */ /* 0x000ea40008001111 */
[----:B--2---:R-:W-:Y:S05]  /*1ca0*/  @!P0 BRA `(.L_x_29) ;  /* 0x0000004c009c8947 */ /* 0x004fea0003800000 */
.L_x_28:
[----:B------:R2:W-:Y:S01]  /*1cb0*/  @!P5 SYNCS.ARRIVE.TRANS64 RZ, [UR17], R3 ;  /* 0x00000003ffffd9a7 */ /* 0x0005e20008000011 */
[----:B------:R-:W-:Y:S04]  /*1cc0*/  BSSY.RECONVERGENT B0, `(.L_x_30) ;  /* 0x0000003000007945 */ /* 0x000fe80003800200 */
[----:B------:R-:W-:Y:S05]  /*1cd0*/  @P4 BRA `(.L_x_31) ;  /* 0x0000000000044947 */ /* 0x000fea0003800000 */
[----:B------:R-:W-:Y:S05]  /*1ce0*/  BPT.TRAP 0x1 ;  /* 0x000000040000795c */ /* 0x000fea0000300000 */
.L_x_31:
[----:B------:R-:W-:Y:S05]  /*1cf0*/  BSYNC.RECONVERGENT B0 ;  /* 0x0000000000007941 */ /* 0x000fea0003800200 */
.L_x_30:
        /* <DEDUP_REMOVED lines=10> */
[----:B------:R-:W-:Y:S01]  /*1da0*/  UIADD3 UR16, UPT, UPT, UR16, 0x1400, URZ ;  /* 0x0000140010107890 */ /* 0x000fe2000fffe0ff */
[----:B-1----:R-:W-:Y:S01]  /*1db0*/  SHF.L.U32 R2, R15, 0x1f, RZ ;  /* 0x0000001f0f027819 */ /* 0x002fe200000006ff */
[----:B------:R-:W-:Y:S02]  /*1dc0*/  UIADD3.X UR31, UPT, UPT, URZ, UR23, URZ, UP1, !UPT ;  /* 0x00000017ff1f7290 */ /* 0x000fe40008ffe4ff */
[----:B------:R-:W-:Y:S01]  /*1dd0*/  UIADD3.X UR29, UPT, UPT, URZ, UR23, URZ, UP0, !UPT ;  /* 0x00000017ff1d7290 */ /* 0x000fe200087fe4ff */
[----:B------:R1:W1:Y:S01]  /*1de0*/  SYNCS.PHASECHK.TRANS64.TRYWAIT P0, [UR8+0xb0], R2 ;  /* 0x0000b002ff0075a7 */ /* 0x0002620008001108 */
[----:B------:R-:W-:Y:S01]  /*1df0*/  ULEA UR8, UR25, UR4, 0xb ;  /* 0x0000000419087291 */ /* 0x000fe2000f8e58ff */
[----:B------:R-:W-:Y:S01]  /*1e00*/  UMOV UR26, 0x0 ;  /* 0x00000000001a7882 */ /* 0x000fe20000000000 */
[----:B------:R-:W-:-:S02]  /*1e10*/  UMOV UR27, 0x10000000 ;  /* 0x10000000001b7882 */ /* 0x000fc40000000000 */
[----:B------:R-:W-:Y:S01]  /*1e20*/  UIADD3 UR8, UPT, UPT, UR8, 0x2d400, URZ ;  /* 0x0002d40008087890 */ /* 0x000fe2000fffe0ff */
[----:B------:R-:W-:Y:S01]  /*1e30*/  UMOV UR19, UR35 ;  /* 0x0000002300137c82 */ /* 0x000fe20008000000 */
[----:B------:R-:W-:Y:S01]  /*1e40*/  UMOV UR20, UR36 ;  /* 0x0000002400147c82 */ /* 0x000fe20008000000 */
[----:B------:R-:W-:Y:S01]  /*1e50*/  UMOV UR12, UR36 ;  /* 0x00000024000c7c82 */ /* 0x000fe20008000000 */
[----:B------:R-:W-:Y:S01]  /*1e60*/  UMOV UR9, UR17 ;  /* 0x0000001100097c82 */ /* 0x000fe20008000000 */
[----:B------:R-:W-:Y:S01]  /*1e70*/  UMOV UR10, UR18 ;  /* 0x00000012000a7c82 */ /* 0x000fe20008000000 */
[----:B------:R1:W-:Y:S01]  /*1e80*/  UTMALDG.3D [UR16], [UR30], desc[UR26] ;  /* 0x00001a101e0075b4 */ /* 0x0003e20008011000 */
[----:B------:R-:W-:Y:S01]  /*1e90*/  UIADD3 UR24, UPT, UPT, UR24, 0x1, URZ ;  /* 0x0000000118187890 */ /* 0x000fe2000fffe0ff */
[----:B------:R-:W-:-:S03]  /*1ea0*/  UMOV UR25, UR6 ;  /* 0x0000000600197c82 */ /* 0x000fc60008000000 */
[----:B------:R-:W-:Y:S01]  /*1eb0*/  UISETP.NE.AND UP0, UPT, UR24, UR21, UPT ;  /* 0x000000151800728c */ /* 0x000fe2000bf05270 */
[----:B------:R1:W-:Y:S08]  /*1ec0*/  UTMALDG.3D [UR8], [UR28], desc[UR26] ;  /* 0x00001a081c0075b4 */ /* 0x0003f00008011000 */
[----:B------:R-:W-:Y:S05]  /*1ed0*/  BRA.U UP0, `(.L_x_32) ;  /* 0xfffffffd005c7547 */ /* 0x000fea000b83ffff */
.L_x_27:
[C---:B-1----:R-:W-:Y:S01]  /*1ee0*/  LEA R2, R14.reuse, UR4, 0x3 ;  /* 0x000000040e027c11 */ /* 0x042fe2000f8e18ff */
[----:B------:R-:W-:Y:S01]  /*1ef0*/  NOP ;  /* 0x0000000000007918 */ /* 0x000fe20000000000 */
[----:B--2---:R-:W-:Y:S02]  /*1f00*/  SHF.L.U32 R3, R13, 0x1f, RZ ;  /* 0x0000001f0d037819 */ /* 0x004fe400000006ff */
[----:B------:R-:W-:Y:S02]  /*1f10*/  LEA R4, R14, UR4, 0x4 ;  /* 0x000000040e047c11 */ /* 0x000fe4000f8e20ff */
[----:B------:R-:W1:Y:S02]  /*1f20*/  SYNCS.PHASECHK.TRANS64.TRYWAIT P0, [R2+URZ+0x190], R3 ;  /* 0x00019003020075a7 */ /* 0x000e6400080011ff */
[----:B-1----:R-:W-:Y:S05]  /*1f30*/  @!P0 BRA `(.L_x_33) ;  /* 0x0000004c00108947 */ /* 0x002fea0003800000 */
.L_x_124:
[----:B------:R-:W2:Y:S01]  /*1f40*/  LDS.128 R4, [R4+0x220] ;  /* 0x0002200004047984 */ /* 0x000ea20000000c00 */
[----:B---3--:R-:W-:Y:S01]  /*1f50*/  ISETP.GE.AND P0, PT, R22, 0x1, PT ;  /* 0x000000011600780c */ /* 0x008fe20003f06270 */
[----:B-1----:R-:W-:Y:S01]  /*1f60*/  VIADD R2, R2, 0x1a0 ;  /* 0x000001a002027836 */ /* 0x002fe20000000000 */
[----:B------:R-:W-:Y:S01]  /*1f70*/  @!PT LDS RZ, [RZ] ;  /* 0x00000000fffff984 */ /* 0x000fe20000000800 */
[----:B------:R-:W-:Y:S01]  /*1f80*/  @!PT LDS RZ, [RZ] ;  /* 0x00000000fffff984 */ /* 0x000fe20000000800 */
[----:B------:R-:W-:Y:S01]  /*1f90*/  @!PT LDS RZ, [RZ] ;  /* 0x00000000fffff984 */ /* 0x000fe20000000800 */
[----:B------:R-:W-:Y:S01]  /*1fa0*/  @!PT LDS RZ, [RZ] ;  /* 0x00000000fffff984 */ /* 0x000fe20000000800 */
[----:B------:R1:W-:Y:S06]  /*1fb0*/  MEMBAR.ALL.CTA ;  /* 0x0000000000007992 */ /* 0x0003ec0000008000 */
[----:B-1----:R-:W1:Y:S01]  /*1fc0*/  FENCE.VIEW.ASYNC.S ;  /* 0x00000000000073c6 */ /* 0x002e620000000000 */
[----:B------:R-:W-:-:S04]  /*1fd0*/  PRMT R2, RZ, 0x654, R2 ;  /* 0x00000654ff027816 */ /* 0x000fc80000000002 */
[----:B-1----:R1:W-:Y:S01]  /*1fe0*/  SYNCS.ARRIVE.TRANS64.RED.A1T0 RZ, [R2+URZ], RZ ;  /* 0x000000ff02ff79a7 */ /* 0x0023e200081004ff */
[----:B--2---:R-:W-:-:S13]  /*1ff0*/  LOP3.LUT P2, RZ, R6, 0x1, RZ, 0xc0, !PT ;  /* 0x0000000106ff7812 */ /* 0x004fda000784c0ff */
[----:B------:R-:W-:Y:S01]  /*2000*/  @P2 SHF.R.U32.HI R3, RZ, 0x10, R5 ;  /* 0x00000010ff032819 */ /* 0x000fe20000011605 */
[----:B------:R-:W-:Y:S01]  /*2010*/  VOTEU.ANY UP0, P2 ;  /* 0x0000000000ff7886 */ /* 0x000fe20001000100 */
[----:B------:R-:W-:Y:S02]  /*2020*/  @P2 MOV R10, R4 ;  /* 0x00000004000a2202 */ /* 0x000fe40000000f00 */
[----:B------:R-:W-:Y:S02]  /*2030*/  @P2 R2UR.BROADCAST UR8, R3 ;  /* 0x00000000030822ca */ /* 0x000fe400008e0000 */
[----:B------:R-:W-:-:S11]  /*2040*/  @P2 LOP3.LUT R9, R5, 0xffff, RZ, 0xc0, !PT ;  /* 0x0000ffff05092812 */ /* 0x000fd600078ec0ff */
[----:B------:R-:W-:Y:S01]  /*2050*/  @UP0 UMOV UR36, UR8 ;  /* 0x0000000800240c82 */ /* 0x000fe20008000000 */
[----:B-1----:R-:W-:Y:S05]  /*2060*/  @!P0 BRA `(.L_x_34) ;  /* 0x0000000000b88947 */ /* 0x002fea0003800000 */
[----:B------:R-:W4:Y:S01]  /*2070*/  LDC.64 R4, c[0x0][0xb18] ;  /* 0x0002c600ff047b82 */ /* 0x000f220000000a00 */
[----:B------:R-:W-:-:S07]  /*2080*/  ISETP.NE.AND P3, PT, R22, 0x1, PT ;  /* 0x000000011600780c */ /* 0x000fce0003f65270 */
[----:B------:R-:W1:Y:S08]  /*2090*/  LDC.64 R6, c[0x0][0xb10] ;  /* 0x0002c400ff067b82 */ /* 0x000e700000000a00 */
[----:B------:R-:W2:Y:S08]  /*20a0*/  LDC R16, c[0x0][0xb20] ;  /* 0x0002c800ff107b82 */ /* 0x000eb00000000800 */
[----:B------:R-:W3:Y:S01]  /*20b0*/  LDC R17, c[0x0][0xb0c] ;  /* 0x0002c300ff117b82 */ /* 0x000ee20000000800 */
[----:B----4-:R-:W-:Y:S01]  /*20c0*/  IMAD.HI.U32 R19, R0, R5, RZ ;  /* 0x0000000500137227 */ /* 0x010fe200078e00ff */
[----:B------:R-:W-:-:S03]  /*20d0*/  ISETP.NE.AND P0, PT, R4, 0x1, PT ;  /* 0x000000010400780c */ /* 0x000fc60003f05270 */
[----:B------:R-:W-:-:S03]  /*20e0*/  IMAD.HI.U32 R5, R9, R5, RZ ;  /* 0x0000000509057227 */ /* 0x000fc600078e00ff */
[----:B------:R-:W4:Y:S01]  /*20f0*/  LDC.64 R2, c[0x0][0xb28] ;  /* 0x0002ca00ff027b82 */ /* 0x000f220000000a00 */
[----:B-1----:R-:W-:-:S04]  /*2100*/  IMAD.HI.U32 R20, R8, R6, RZ ;  /* 0x0000000608147227 */ /* 0x002fc800078e00ff */
[----:B------:R-:W-:Y:S01]  /*2110*/  IMAD.HI.U32 R21, R10, R6, RZ ;  /* 0x000000060a157227 */ /* 0x000fe200078e00ff */
[----:B------:R-:W-:Y:S02]  /*2120*/  SHF.R.U32.HI R20, RZ, R7, R20 ;  /* 0x00000007ff147219 */ /* 0x000fe40000011614 */
[-C--:B--2---:R-:W-:Y:S02]  /*2130*/  SHF.R.U32.HI R19, RZ, R16.reuse, R19 ;  /* 0x00000010ff137219 */ /* 0x084fe40000011613 */
[----:B------:R-:W-:Y:S02]  /*2140*/  SHF.R.U32.HI R5, RZ, R16, R5 ;  /* 0x00000010ff057219 */ /* 0x000fe40000011605 */
[----:B------:R-:W-:Y:S02]  /*2150*/  SEL R19, R0, R19, !P0 ;  /* 0x0000001300137207 */ /* 0x000fe40004000000 */
[----:B------:R-:W-:Y:S02]  /*2160*/  SHF.R.U32.HI R21, RZ, R7, R21 ;  /* 0x00000007ff157219 */ /* 0x000fe40000011615 */
[----:B---3--:R-:W-:-:S02]  /*2170*/  ISETP.NE.AND P1, PT, R17, 0x1, PT ;  /* 0x000000011100780c */ /* 0x008fc40003f25270 */
[----:B------:R-:W-:Y:S02]  /*2180*/  SEL R5, R9, R5, !P0 ;  /* 0x0000000509057207 */ /* 0x000fe40004000000 */
[----:B------:R-:W-:Y:S02]  /*2190*/  SEL R20, R8, R20, !P1 ;  /* 0x0000001408147207 */ /* 0x000fe40004800000 */
[----:B------:R-:W-:Y:S01]  /*21a0*/  SEL R21, R10, R21, !P1 ;  /* 0x000000150a157207 */ /* 0x000fe20004800000 */
[----:B----4-:R-:W-:-:S04]  /*21b0*/  IMAD.HI.U32 R18, R19, R2, RZ ;  /* 0x0000000213127227 */ /* 0x010fc800078e00ff */
        /* <DEDUP_REMOVED lines=10> */
[----:B------:R-:W-:-:S04]  /*2260*/  @!P0 IMAD.HI.U32 R7, R21, R2, RZ ;  /* 0x0000000215078227 */ /* 0x000fc800078e00ff */
[----:B------:R-:W-:Y:S01]  /*2270*/  IMAD.MOV R2, RZ, RZ, -R6 ;  /* 0x000000ffff027224 */ /* 0x000fe200078e0a06 */
[----:B------:R-:W-:Y:S02]  /*2280*/  @!P0 SHF.R.U32.HI R3, RZ, R3, R7 ;  /* 0x00000003ff038219 */ /* 0x000fe40000011607 */
[----:B------:R-:W-:Y:S01]  /*2290*/  IADD3 R7, PT, PT, -R5, RZ, RZ ;  /* 0x000000ff05077210 */ /* 0x000fe20007ffe1ff */
[----:B------:R-:W-:Y:S01]  /*22a0*/  IMAD R2, R22, R2, R5 ;  /* 0x0000000216027224 */ /* 0x000fe200078e0205 */
        /* <DEDUP_REMOVED lines=10> */
.L_x_34:
[----:B------:R-:W1:Y:S02]  /*2350*/  LDCU UR8, c[0x0][0xb30] ;  /* 0x00016600ff0877ac */ /* 0x000e640008000800 */
[----:B-1----:R-:W-:-:S09]  /*2360*/  UISETP.NE.AND UP0, UPT, UR8, 0x1, UPT ;  /* 0x000000010800788c */ /* 0x002fd2000bf05270 */
[----:B------:R-:W-:Y:S05]  /*2370*/  BRA.U UP0, `(.L_x_35) ;  /* 0x0000000100407547 */ /* 0x000fea000b800000 */
[----:B------:R-:W1:Y:S08]  /*2380*/  LDC.64 R4, c[0x0][0xb10] ;  /* 0x0002c400ff047b82 */ /* 0x000e700000000a00 */
[----:B------:R-:W2:Y:S08]  /*2390*/  LDC.64 R2, c[0x0][0xb18] ;  /* 0x0002c600ff027b82 */ /* 0x000eb00000000a00 */
[----:B------:R-:W3:Y:S08]  /*23a0*/  LDC R6, c[0x0][0xb20] ;  /* 0x0002c800ff067b82 */ /* 0x000ef00000000800 */
[----:B------:R-:W4:Y:S01]  /*23b0*/  LDC R7, c[0x0][0xb0c] ;  /* 0x0002c300ff077b82 */ /* 0x000f220000000800 */
[----:B-1----:R-:W-:-:S05]  /*23c0*/  IMAD.HI.U32 R4, R10, R4, RZ ;  /* 0x000000040a047227 */ /* 0x002fca00078e00ff */
[----:B------:R-:W-:Y:S01]  /*23d0*/  SHF.R.U32.HI R4, RZ, R5, R4 ;  /* 0x00000005ff047219 */ /* 0x000fe20000011604 */
[----:B--2---:R-:W-:Y:S01]  /*23e0*/  IMAD.HI.U32 R3, R9, R3, RZ ;  /* 0x0000000309037227 */ /* 0x004fe200078e00ff */
[----:B------:R-:W-:-:S04]  /*23f0*/  ISETP.NE.AND P0, PT, R2, 0x1, PT ;  /* 0x000000010200780c */ /* 0x000fc80003f05270 */
[----:B---3--:R-:W-:-:S04]  /*2400*/  SHF.R.U32.HI R3, RZ, R6, R3 ;  /* 0x00000006ff037219 */ /* 0x008fc80000011603 */
[----:B------:R-:W-:Y:S02]  /*2410*/  SEL R3, R9, R3, !P0 ;  /* 0x0000000309037207 */ /* 0x000fe40004000000 */
[----:B----4-:R-:W-:-:S04]  /*2420*/  ISETP.NE.AND P1, PT, R7, 0x1, PT ;  /* 0x000000010700780c */ /* 0x010fc80003f25270 */
[----:B------:R-:W-:-:S05]  /*2430*/  SEL R4, R10, R4, !P1 ;  /* 0x000000040a047207 */ /* 0x000fca0004800000 */
[----:B------:R-:W-:Y:S02]  /*2440*/  IMAD.IADD R5, R3, 0x1, -R4 ;  /* 0x0000000103057824 */ /* 0x000fe400078e0a04 */
[----:B------:R-:W-:Y:S02]  /*2450*/  IMAD.IADD R3, R4, 0x1, -R3 ;  /* 0x0000000104037824 */ /* 0x000fe400078e0a03 */
[----:B------:R-:W-:Y:S02]  /*2460*/  IMAD R10, R5, R7, R10 ;  /* 0x00000007050a7224 */ /* 0x000fe400078e020a */
[----:B------:R-:W-:-:S07]  /*2470*/  IMAD R9, R3, R2, R9 ;  /* 0x0000000203097224 */ /* 0x000fce00078e0209 */
.L_x_35:
[----:B------:R-:W-:Y:S01]  /*2480*/  VIADD R14, R14, 0x1 ;  /* 0x000000010e0e7836 */ /* 0x000fe20000000000 */
[----:B------:R-:W-:Y:S01]  /*2490*/  PLOP3.LUT P1, PT, PT, PT, PT, 0x80, 0x8 ;  /* 0x000000000008781c */ /* 0x000fe20003f2f070 */
[----:B------:R-:W-:Y:S02]  /*24a0*/  IMAD.IADD R48, R10, 0x1, R46 ;  /* 0x000000010a307824 */ /* 0x000fe400078e022e */
[----:B------:R-:W-:Y:S01]  /*24b0*/  IMAD.IADD R47, R9, 0x1, R31 ;  /* 0x00000001092f7824 */ /* 0x000fe200078e021f */
[----:B------:R-:W-:-:S04]  /*24c0*/  ISETP.NE.AND P0, PT, R14, 0x2, PT ;  /* 0x000000020e00780c */ /* 0x000fc80003f05270 */
[----:B------:R-:W-:Y:S02]  /*24d0*/  SEL R2, RZ, 0x1, P0 ;  /* 0x00000001ff027807 */ /* 0x000fe40000000000 */
[----:B------:R-:W-:Y:S02]  /*24e0*/  SEL R14, R14, RZ, P0 ;  /* 0x000000ff0e0e7207 */ /* 0x000fe40000000000 */
[----:B------:R-:W-:Y:S01]  /*24f0*/  LOP3.LUT R13, R13, R2, RZ, 0x3c, !PT ;  /* 0x000000020d0d7212 */ /* 0x000fe200078e3cff */
[----:B------:R-:W-:Y:S06]  /*2500*/  @P2 BRA `(.L_x_36) ;  /* 0xfffffff000982947 */ /* 0x000fec000383ffff */
[----:B------:R-:W-:Y:S01]  /*2510*/  UIADD3 UR4, UPT, UPT, UR4, 0xb0, URZ ;  /* 0x000000b004047890 */ /* 0x000fe2000fffe0ff */
[----:B------:R-:W-:-:S03]  /*2520*/  SHF.L.U32 R2, R15, 0x1f, RZ ;  /* 0x0000001f0f027819 */ /* 0x000fc600000006ff */
[----:B------:R-:W-:-:S09]  /*2530*/  ULEA UR5, UR6, UR4, 0x3 ;  /* 0x0000000406057291 */ /* 0x000fd2000f8e18ff */
[----:B------:R-:W1:Y:S02]  /*2540*/  SYNCS.PHASECHK.TRANS64.TRYWAIT P0, [UR5], R2 ;  /* 0x00000002ff0075a7 */ /* 0x000e640008001105 */
[----:B-1----:R-:W-:Y:S05]  /*2550*/  @!P0 BRA `(.L_x_37) ;  /* 0x00000044009c8947 */ /* 0x002fea0003800000 */
.L_x_126:
[----:B------:R-:W-:-:S04]  /*2560*/  UIADD3 UR6, UPT, UPT, UR6, 0x1, URZ ;  /* 0x0000000106067890 */ /* 0x000fc8000fffe0ff */
[----:B------:R-:W-:-:S04]  /*2570*/  UISETP.NE.AND UP0, UPT, UR6, 0x16, UPT ;  /* 0x000000160600788c */ /* 0x000fc8000bf05270 */
[----:B------:R-:W-:Y:S02]  /*2580*/  USEL UR7, URZ, 0x1, UP0 ;  /* 0x00000001ff077887 */ /* 0x000fe40008000000 */
[----:B------:R-:W-:-:S04]  /*2590*/  USEL UR6, UR6, URZ, UP0 ;  /* 0x000000ff06067287 */ /* 0x000fc80008000000 */
[----:B------:R-:W-:Y:S01]  /*25a0*/  ULEA UR5, UR6, UR4, 0x3 ;  /* 0x0000000406057291 */ /* 0x000fe2000f8e18ff */
[----:B-1----:R-:W-:-:S04]  /*25b0*/  LOP3.LUT R2, R15, UR7, RZ, 0x3c, !PT ;  /* 0x000000070f027c12 */ /* 0x002fc8000f8e3cff */
[----:B------:R-:W-:-:S04]  /*25c0*/  SHF.L.U32 R3, R2, 0x1f, RZ ;  /* 0x0000001f02037819 */ /* 0x000fc800000006ff */
[----:B------:R-:W1:Y:S02]  /*25d0*/  SYNCS.PHASECHK.TRANS64.TRYWAIT P0, [UR5], R3 ;  /* 0x00000003ff0075a7 */ /* 0x000e640008001105 */
[----:B-1----:R-:W-:Y:S05]  /*25e0*/  @!P0 BRA `(.L_x_38) ;  /* 0x0000004400908947 */ /* 0x002fea0003800000 */
.L_x_128:
[----:B------:R-:W-:-:S04]  /*25f0*/  UIADD3 UR6, UPT, UPT, UR6, 0x1, URZ ;  /* 0x0000000106067890 */ /* 0x000fc8000fffe0ff */
[----:B------:R-:W-:-:S04]  /*2600*/  UISETP.NE.AND UP0, UPT, UR6, 0x16, UPT ;  /* 0x000000160600788c */ /* 0x000fc8000bf05270 */
[----:B------:R-:W-:Y:S02]  /*2610*/  USEL UR7, URZ, 0x1, UP0 ;  /* 0x00000001ff077887 */ /* 0x000fe40008000000 */
[----:B------:R-:W-:-:S04]  /*2620*/  USEL UR6, UR6, URZ, UP0 ;  /* 0x000000ff06067287 */ /* 0x000fc80008000000 */
[----:B------:R-:W-:Y:S01]  /*2630*/  ULEA UR5, UR6, UR4, 0x3 ;  /* 0x0000000406057291 */ /* 0x000fe2000f8e18ff */
[----:B------:R-:W-:-:S04]  /*2640*/  LOP3.LUT R2, R2, UR7, RZ, 0x3c, !PT ;  /* 0x0000000702027c12 */ /* 0x000fc8000f8e3cff */
[----:B-1----:R-:W-:-:S04]  /*2650*/  SHF.L.U32 R3, R2, 0x1f, RZ ;  /* 0x0000001f02037819 */ /* 0x002fc800000006ff */
[----:B------:R-:W1:Y:S02]  /*2660*/  SYNCS.PHASECHK.TRANS64.TRYWAIT P0, [UR5], R3 ;  /* 0x00000003ff0075a7 */ /* 0x000e640008001105 */
[----:B-1----:R-:W-:Y:S05]  /*2670*/  @!P0 BRA `(.L_x_39) ;  /* 0x0000004400848947 */ /* 0x002fea0003800000 */
.L_x_130:
        /* <DEDUP_REMOVED lines=9> */
.L_x_132:
        /* <DEDUP_REMOVED lines=9> */
.L_x_134:
        /* <DEDUP_REMOVED lines=9> */
.L_x_136:
        /* <DEDUP_REMOVED lines=9> */
.L_x_138:
        /* <DEDUP_REMOVED lines=9> */
.L_x_140:
        /* <DEDUP_REMOVED lines=9> */
.L_x_142:
        /* <DEDUP_REMOVED lines=9> */
.L_x_144:
        /* <DEDUP_REMOVED lines=9> */
.L_x_146:
        /* <DEDUP_REMOVED lines=9> */
.L_x_148:
        /* <DEDUP_REMOVED lines=9> */
.L_x_150:
        /* <DEDUP_REMOVED lines=9> */
.L_x_152:
        /* <DEDUP_REMOVED lines=9> */
.L_x_154:
        /* <DEDUP_REMOVED lines=9> */
.L_x_156:
        /* <DEDUP_REMOVED lines=9> */
.L_x_158:
        /* <DEDUP_REMOVED lines=9> */
.L_x_160:
        /* <DEDUP_REMOVED lines=9> */
.L_x_162:
        /* <DEDUP_REMOVED lines=9> */
.L_x_164:
        /* <DEDUP_REMOVED lines=9> */
.L_x_166:
[----:B------:R-:W-:-:S04]  /*30a0*/  UIADD3 UR6, UPT, UPT, UR6, 0x1, URZ ;  /* 0x0000000106067890 */ /* 0x000fc8000fffe0ff */
[----:B------:R-:W-:-:S04]  /*30b0*/  UISETP.NE.AND UP0, UPT, UR6, 0x16, UPT ;  /* 0x000000160600788c */ /* 0x000fc8000bf05270 */
[----:B------:R-:W-:Y:S02]  /*30c0*/  USEL UR5, URZ, 0x1, UP0 ;  /* 0x00000001ff057887 */ /* 0x000fe40008000000 */
[----:B------:R-:W-:-:S04]  /*30d0*/  USEL UR6, UR6, URZ, UP0 ;  /* 0x000000ff06067287 */ /* 0x000fc80008000000 */
[----:B------:R-:W-:Y:S01]  /*30e0*/  ULEA UR6, UR6, UR4, 0x3 ;  /* 0x0000000406067291 */ /* 0x000fe2000f8e18ff */
[----:B------:R-:W-:-:S04]  /*30f0*/  LOP3.LUT R2, R2, UR5, RZ, 0x3c, !PT ;  /* 0x0000000502027c12 */ /* 0x000fc8000f8e3cff */
[----:B------:R-:W-:Y:S01]  /*3100*/  SHF.L.U32 R2, R2, 0x1f, RZ ;  /* 0x0000001f02027819 */ /* 0x000fe200000006ff */
[----:B-1--4-:R-:W-:-:S07]  /*3110*/  IMAD.U32 R0, RZ, RZ, UR6 ;  /* 0x00000006ff007e24 */ /* 0x012fce000f8e00ff */
.L_x_58:
[----:B-1----:R1:W2:Y:S02]  /*3120*/  SYNCS.PHASECHK.TRANS64.TRYWAIT P0, [R0+URZ], R2 ;  /* 0x00000002000075a7 */ /* 0x0022a400080011ff */
[----:B--2---:R-:W-:Y:S05]  /*3130*/  @!P0 NANOSLEEP.SYNCS 0x989680 ;  /* 0x009896800000895d */ /* 0x004fea0003900000 */
[----:B------:R-:W2:Y:S02]  /*3140*/  @!P0 SYNCS.PHASECHK.TRANS64 P0, [R0+URZ], R2 ;  /* 0x00000002000085a7 */ /* 0x000ea400080010ff */
[----:B--2---:R-:W-:Y:S05]  /*3150*/  @P0 EXIT ;  /* 0x000000000000094d */ /* 0x004fea0003800000 */
[----:B------:R-:W-:Y:S05]  /*3160*/  BRA `(.L_x_58) ;  /* 0xfffffffc00ec7947 */ /* 0x000fea000383ffff */
.L_x_18:
[----:B------:R-:W-:-:S04]  /*3170*/  UISETP.NE.AND UP1, UPT, UR37, URZ, UPT ;  /* 0x000000ff2500728c */ /* 0x000fc8000bf25270 */
[----:B------:R-:W-:-:S09]  /*3180*/  UISETP.NE.OR UP1, UPT, UR8, 0x1, UP1 ;  /* 0x000000010800788c */ /* 0x000fd20008f25670 */
[----:B------:R-:W-:Y:S05]  /*3190*/  BRA.U UP1, `(.L_x_59) ;  /* 0x0000000501487547 */ /* 0x000fea000b800000 */
[----:B------:R-:W-:Y:S01]  /*31a0*/  ISETP.NE.AND P2, PT, R2, RZ, PT ;  /* 0x000000ff0200720c */ /* 0x000fe20003f45270 */
[----:B------:R-:W-:Y:S01]  /*31b0*/  IMAD.MOV.U32 R12, RZ, RZ, 0x1 ;  /* 0x00000001ff0c7424 */ /* 0x000fe200078e00ff */
[----:B------:R-:W-:Y:S02]  /*31c0*/  CS2R R10, SRZ ;  /* 0x00000000000a7805 */ /* 0x000fe4000001ff00 */
[----:B------:R-:W-:Y:S01]  /*31d0*/  CS2R R8, SRZ ;  /* 0x0000000000087805 */ /* 0x000fe2000001ff00 */
[----:B------:R-:W-:Y:S01]  /*31e0*/  UMOV UR4, 0x400 ;  /* 0x0000040000047882 */ /* 0x000fe20000000000 */
[----:B------:R-:W-:Y:S01]  /*31f0*/  UMOV UR6, URZ ;  /* 0x000000ff00067c82 */ /* 0x000fe20008000000 */
[----:B------:R-:W-:-:S12]  /*3200*/  ULEA UR37, UR37, UR4, 0x18 ;  /* 0x0000000425257291 */ /* 0x000fd8000f8ec0ff */
.L_x_63:
[----:B------:R-:W-:Y:S02]  /*3210*/  LEA R0, R8, UR37, 0x3 ;  /* 0x0000002508007c11 */ /* 0x000fe4000f8e18ff */
[----:B------:R-:W-:-:S03]  /*3220*/  SHF.L.U32 R4, R9, 0x1f, RZ ;  /* 0x0000001f09047819 */ /* 0x000fc600000006ff */
[----:B------:R-:W-:Y:S01]  /*3230*/  VIADD R5, R0, 0x200 ;  /* 0x0000020000057836 */ /* 0x000fe20000000000 */
[----:B------:R-:W1:Y:S02]  /*3240*/  SYNCS.PHASECHK.TRANS64.TRYWAIT P0, [R0+URZ+0x1f0], R4 ;  /* 0x0001f004000075a7 */ /* 0x000e6400080011ff */
[----:B-1----:R-:W-:Y:S05]  /*3250*/  @!P0 BRA `(.L_x_60) ;  /* 0x0000004000548947 */ /* 0x002fea0003800000 */
.L_x_167:
[----:B------:R-:W-:Y:S01]  /*3260*/  ULEA UR5, UR6, UR37, 0x3 ;  /* 0x0000002506057291 */ /* 0x000fe2000f8e18ff */
[----:B-1----:R-:W-:Y:S01]  /*3270*/  PRMT R0, RZ, 0x654, R5 ;  /* 0x00000654ff007816 */ /* 0x002fe20000000005 */
[----:B------:R-:W-:Y:S01]  /*3280*/  @!P2 IMAD.MOV.U32 R4, RZ, RZ, 0x10 ;  /* 0x00000010ff04a424 */ /* 0x000fe200078e00ff */
[----:B------:R-:W-:Y:S01]  /*3290*/  SHF.L.U32 R5, R12, 0x1f, RZ ;  /* 0x0000001f0c057819 */ /* 0x000fe200000006ff */
[----:B------:R-:W-:Y:S01]  /*32a0*/  UIADD3 UR4, UPT, UPT, UR5, 0x190, URZ ;  /* 0x0000019005047890 */ /* 0x000fe2000fffe0ff */
[----:B------:R1:W-:Y:S05]  /*32b0*/  SYNCS.ARRIVE.TRANS64.RED.A1T0 RZ, [R0+URZ], RZ ;  /* 0x000000ff00ff79a7 */ /* 0x0003ea00081004ff */
[----:B------:R-:W-:Y:S01]  /*32c0*/  IMAD.U32 R6, RZ, RZ, UR4 ;  /* 0x00000004ff067e24 */ /* 0x000fe2000f8e00ff */
[----:B------:R-:W2:Y:S04]  /*32d0*/  SYNCS.PHASECHK.TRANS64.TRYWAIT P0, [UR5+0x1a0], R5 ;  /* 0x0001a005ff0075a7 */ /* 0x000ea80008001105 */
[----:B------:R-:W-:Y:S01]  /*32e0*/  PRMT R6, R2, 0x654, R6 ;  /* 0x0000065402067816 */ /* 0x000fe20000000006 */
[----:B-12---:R-:W-:Y:S06]  /*32f0*/  @!P0 BRA `(.L_x_61) ;  /* 0x0000004000408947 */ /* 0x006fec0003800000 */
.L_x_169:
[----:B------:R-:W-:Y:S01]  /*3300*/  ULEA UR4, UR6, UR37, 0x4 ;  /* 0x0000002506047291 */ /* 0x000fe2000f8e20ff */
[----:B------:R-:W-:Y:S01]  /*3310*/  SEL R3, R6, R3, !P2 ;  /* 0x0000000306037207 */ /* 0x000fe20005000000 */
[----:B------:R-:W-:Y:S01]  /*3320*/  UIADD3 UR5, UPT, UPT, UR5, 0x190, URZ ;  /* 0x0000019005057890 */ /* 0x000fe2000fffe0ff */
[----:B-1----:R-:W-:Y:S01]  /*3330*/  LEA R0, R11, UR37, 0x3 ;  /* 0x000000250b007c11 */ /* 0x002fe2000f8e18ff */
[----:B------:R-:W-:Y:S01]  /*3340*/  UIADD3 UR4, UPT, UPT, UR4, 0x220, URZ ;  /* 0x0000022004047890 */ /* 0x000fe2000fffe0ff */
[----:B------:R1:W-:Y:S01]  /*3350*/  @!P2 SYNCS.ARRIVE.TRANS64.RED RZ, [R3+URZ], R4 ;  /* 0x0000000403ffa9a7 */ /* 0x0003e200080004ff */
[----:B------:R-:W-:Y:S01]  /*3360*/  UIADD3 UR6, UPT, UPT, UR6, 0x1, URZ ;  /* 0x0000000106067890 */ /* 0x000fe2000fffe0ff */
[----:B------:R-:W-:-:S03]  /*3370*/  VIADD R8, R8, 0x1 ;  /* 0x0000000108087836 */ /* 0x000fc60000000000 */
[----:B------:R-:W-:Y:S02]  /*3380*/  UISETP.NE.AND UP0, UPT, UR6, 0x2, UPT ;  /* 0x000000020600788c */ /* 0x000fe4000bf05270 */
[----:B------:R-:W-:Y:S01]  /*3390*/  ISETP.NE.AND P0, PT, R8, 0x2, PT ;  /* 0x000000020800780c */ /* 0x000fe20003f05270 */
[----:B------:R-:W-:Y:S06]  /*33a0*/  UGETNEXTWORKID.BROADCAST [UR4], [UR5] ;  /* 0x00000000040073ca */ /* 0x000fec0008000100 */
[----:B------:R-:W-:Y:S02]  /*33b0*/  USEL UR4, URZ, 0x1, UP0 ;  /* 0x00000001ff047887 */ /* 0x000fe40008000000 */
[----:B------:R-:W-:-:S04]  /*33c0*/  USEL UR6, UR6, URZ, UP0 ;  /* 0x000000ff06067287 */ /* 0x000fc80008000000 */
[----:B------:R-:W-:Y:S02]  /*33d0*/  LOP3.LUT R12, R12, UR4, RZ, 0x3c, !PT ;  /* 0x000000040c0c7c12 */ /* 0x000fe4000f8e3cff */
[----:B-1----:R-:W-:-:S04]  /*33e0*/  SHF.L.U32 R4, R10, 0x1f, RZ ;  /* 0x0000001f0a047819 */ /* 0x002fc800000006ff */
[----:B------:R-:W1:Y:S02]  /*33f0*/  SYNCS.PHASECHK.TRANS64.TRYWAIT P1, [R0+URZ+0x190], R4 ;  /* 0x00019004000075a7 */ /* 0x000e6400080211ff */
[----:B-1----:R-:W-:Y:S05]  /*3400*/  @!P1 BRA `(.L_x_62) ;  /* 0x0000004000149947 */ /* 0x002fea0003800000 */
.L_x_170:
[C---:B-1----:R-:W-:Y:S01]  /*3410*/  LEA R4, R11.reuse, UR37, 0x4 ;  /* 0x000000250b047c11 */ /* 0x042fe2000f8e20ff */
[----:B------:R-:W-:Y:S01]  /*3420*/  VIADD R0, R0, 0x1a0 ;  /* 0x000001a000007836 */ /* 0x000fe20000000000 */
[----:B------:R-:W-:Y:S01]  /*3430*/  SEL R8, R8, RZ, P0 ;  /* 0x000000ff08087207 */ /* 0x000fe20000000000 */
[----:B------:R-:W-:-:S03]  /*3440*/  VIADD R11, R11, 0x1 ;  /* 0x000000010b0b7836 */ /* 0x000fc60000000000 */
[----:B------:R-:W1:Y:S01]  /*3450*/  LDS.128 R4, [R4+0x220] ;  /* 0x0002200004047984 */ /* 0x000e620000000c00 */
[----:B------:R-:W-:Y:S02]  /*3460*/  PRMT R0, RZ, 0x654, R0 ;  /* 0x00000654ff007816 */ /* 0x000fe40000000000 */
[C---:B------:R-:W-:Y:S01]  /*3470*/  ISETP.NE.AND P1, PT, R11.reuse, 0x2, PT ;  /* 0x000000020b00780c */ /* 0x040fe20003f25270 */
[----:B------:R-:W-:Y:S01]  /*3480*/  @!PT LDS RZ, [RZ] ;  /* 0x00000000fffff984 */ /* 0x000fe20000000800 */
[----:B------:R-:W-:Y:S01]  /*3490*/  @!PT LDS RZ, [RZ] ;  /* 0x00000000fffff984 */ /* 0x000fe20000000800 */
[----:B------:R-:W-:Y:S01]  /*34a0*/  @!PT LDS RZ, [RZ] ;  /* 0x00000000fffff984 */ /* 0x000fe20000000800 */
[----:B------:R-:W-:Y:S01]  /*34b0*/  @!PT LDS RZ, [RZ] ;  /* 0x00000000fffff984 */ /* 0x000fe20000000800 */
[----:B------:R2:W-:Y:S06]  /*34c0*/  MEMBAR.ALL.CTA ;  /* 0x0000000000007992 */ /* 0x0005ec0000008000 */
[----:B--2---:R-:W2:Y:S01]  /*34d0*/  FENCE.VIEW.ASYNC.S ;  /* 0x00000000000073c6 */ /* 0x004ea20000000000 */
[----:B------:R-:W-:Y:S01]  /*34e0*/  SEL R11, R11, RZ, P1 ;  /* 0x000000ff0b0b7207 */ /* 0x000fe20000800000 */
[----:B--2---:R2:W-:Y:S01]  /*34f0*/  SYNCS.ARRIVE.TRANS64.RED.A1T0 RZ, [R0+URZ], RZ ;  /* 0x000000ff00ff79a7 */ /* 0x0045e200081004ff */
[----:B-1----:R-:W-:-:S02]  /*3500*/  LOP3.LUT P3, RZ, R6, 0x1, RZ, 0xc0, !PT ;  /* 0x0000000106ff7812 */ /* 0x002fc4000786c0ff */
[----:B------:R-:W-:-:S04]  /*3510*/  SEL R4, RZ, 0x1, P1 ;  /* 0x00000001ff047807 */ /* 0x000fc80000800000 */
[----:B------:R-:W-:Y:S02]  /*3520*/  LOP3.LUT R10, R10, R4, RZ, 0x3c, !PT ;  /* 0x000000040a0a7212 */ /* 0x000fe400078e3cff */
[----:B--2---:R-:W-:-:S04]  /*3530*/  SEL R0, RZ, 0x1, P0 ;  /* 0x00000001ff007807 */ /* 0x004fc80000000000 */
[----:B------:R-:W-:Y:S01]  /*3540*/  LOP3.LUT R9, R9, R0, RZ, 0x3c, !PT ;  /* 0x0000000009097212 */ /* 0x000fe200078e3cff */
[----:B------:R-:W-:Y:S06]  /*3550*/  @P3 BRA `(.L_x_63) ;  /* 0xfffffffc002c3947 */ /* 0x000fec000383ffff */
[----:B------:R-:W-:Y:S01]  /*3560*/  ULEA UR5, UR6, UR37, 0x3 ;  /* 0x0000002506057291 */ /* 0x000fe2000f8e18ff */
[----:B------:R-:W-:-:S08]  /*3570*/  SHF.L.U32 R2, R12, 0x1f, RZ ;  /* 0x0000001f0c027819 */ /* 0x000fd000000006ff */
[----:B------:R-:W1:Y:S02]  /*3580*/  SYNCS.PHASECHK.TRANS64 P0, [UR5+0x1a0], R2 ;  /* 0x0001a002ff0075a7 */ /* 0x000e640008001005 */
[----:B-1----:R-:W-:Y:S05]  /*3590*/  @P0 BRA `(.L_x_64) ;  /* 0x0000000000080947 */ /* 0x002fea0003800000 */
[----:B------:R-:W1:Y:S02]  /*35a0*/  SYNCS.PHASECHK.TRANS64.TRYWAIT P0, [UR5+0x1a0], R2 ;  /* 0x0001a002ff0075a7 */ /* 0x000e640008001105 */
[----:B-1----:R-:W-:Y:S05]  /*35b0*/  @!P0 BRA `(.L_x_65) ;  /* 0x0000003c00bc8947 */ /* 0x002fea0003800000 */
.L_x_64:
[----:B------:R-:W-:-:S04]  /*35c0*/  UIADD3 UR4, UPT, UPT, UR6, 0x1, URZ ;  /* 0x0000000106047890 */ /* 0x000fc8000fffe0ff */
[----:B------:R-:W-:-:S04]  /*35d0*/  UISETP.NE.AND UP0, UPT, UR4, 0x2, UPT ;  /* 0x000000020400788c */ /* 0x000fc8000bf05270 */
[----:B------:R-:W-:Y:S02]  /*35e0*/  USEL UR7, URZ, 0x1, UP0 ;  /* 0x00000001ff077887 */ /* 0x000fe40008000000 */
[----:B------:R-:W-:-:S04]  /*35f0*/  USEL UR4, UR4, URZ, UP0 ;  /* 0x000000ff04047287 */ /* 0x000fc80008000000 */
[----:B------:R-:W-:Y:S01]  /*3600*/  ULEA UR4, UR4, UR37, 0x3 ;  /* 0x0000002504047291 */ /* 0x000fe2000f8e18ff */
[----:B-1----:R-:W-:-:S04]  /*3610*/  LOP3.LUT R2, R12, UR7, RZ, 0x3c, !PT ;  /* 0x000000070c027c12 */ /* 0x002fc8000f8e3cff */
[----:B------:R-:W-:-:S04]  /*3620*/  SHF.L.U32 R0, R2, 0x1f, RZ ;  /* 0x0000001f02007819 */ /* 0x000fc800000006ff */
[----:B------:R-:W1:Y:S02]  /*3630*/  SYNCS.PHASECHK.TRANS64 P0, [UR4+0x1a0], R0 ;  /* 0x0001a000ff0075a7 */ /* 0x000e640008001004 */
[----:B-1----:R-:W-:Y:S05]  /*3640*/  @P0 EXIT ;  /* 0x000000000000094d */ /* 0x002fea0003800000 */
[----:B------:R-:W-:Y:S02]  /*3650*/  SHF.L.U32 R2, R2, 0x1f, RZ ;  /* 0x0000001f02027819 */ /* 0x000fe400000006ff */
[----:B------:R-:W-:-:S07]  /*3660*/  MOV R0, UR4 ;  /* 0x0000000400007c02 */ /* 0x000fce0008000f00 */
.L_x_66:
[----:B-1----:R1:W2:Y:S02]  /*3670*/  SYNCS.PHASECHK.TRANS64.TRYWAIT P0, [R0+URZ+0x1a0], R2 ;  /* 0x0001a002000075a7 */ /* 0x0022a400080011ff */
[----:B--2---:R-:W-:Y:S05]  /*3680*/  @!P0 NANOSLEEP.SYNCS 0x989680 ;  /* 0x009896800000895d */ /* 0x004fea0003900000 */
[----:B------:R-:W2:Y:S02]  /*3690*/  @!P0 SYNCS.PHASECHK.TRANS64 P0, [R0+URZ+0x1a0], R2 ;  /* 0x0001a002000085a7 */ /* 0x000ea400080010ff */
[----:B--2---:R-:W-:Y:S05]  /*36a0*/  @P0 EXIT ;  /* 0x000000000000094d */ /* 0x004fea0003800000 */
[----:B------:R-:W-:Y:S05]  /*36b0*/  BRA `(.L_x_66) ;  /* 0xfffffffc00ec7947 */ /* 0x000fea000383ffff */
.L_x_59:
[----:B------:R-:W-:-:S09]  /*36c0*/  UISETP.NE.AND UP1, UPT, UR8, URZ, UPT ;  /* 0x000000ff0800728c */ /* 0x000fd2000bf25270 */
[----:B------:R-:W-:Y:S05]  /*36d0*/  BRA.U UP1, `(.L_x_67) ;  /* 0x0000000d01cc7547 */ /* 0x000fea000b800000 */
[----:B------:R-:W-:Y:S01]  /*36e0*/  UMOV UR4, 0x40 ;  /* 0x0000004000047882 */ /* 0x000fe20000000000 */
[----:B------:R-:W-:Y:S01]  /*36f0*/  NOP ;  /* 0x0000000000007918 */ /* 0x000fe20000000000 */
[----:B------:R-:W-:Y:S01]  /*3700*/  ULEA UR4, UR37, UR4, 0x18 ;  /* 0x0000000425047291 */ /* 0x000fe2000f8ec0ff */
[----:B------:R-:W-:Y:S02]  /*3710*/  UMOV UR5, 0x400 ;  /* 0x0000040000057882 */ /* 0x000fe40000000000 */
[----:B------:R-:W-:-:S06]  /*3720*/  ULEA UR37, UR37, UR5, 0x18 ;  /* 0x0000000525257291 */ /* 0x000fcc000f8ec0ff */
[----:B------:R-:W1:Y:S02]  /*3730*/  LDS.U8 R0, [UR4+0x1c] ;  /* 0x00001c04ff007984 */ /* 0x000e640008000000 */
[----:B-1----:R-:W-:-:S13]  /*3740*/  ISETP.NE.AND P0, PT, R0, RZ, PT ;  /* 0x000000ff0000720c */ /* 0x002fda0003f05270 */
[----:B------:R-:W-:Y:S05]  /*3750*/  @P0 BRA `(.L_x_68) ;  /* 0x0000000000580947 */ /* 0x000fea0003800000 */
[----:B------:R-:W-:-:S13]  /*3760*/  ELECT P0, URZ, PT ;  /* 0x0000000000ff782f */ /* 0x000fda0003800000 */
[----:B------:R-:W-:Y:S05]  /*3770*/  @!P0 BRA `(.L_x_69) ;  /* 0x0000000000608947 */ /* 0x000fea0003800000 */
[----:B------:R-:W-:Y:S01]  /*3780*/  UMOV UR5, 0x10 ;  /* 0x0000001000057882 */ /* 0x000fe20000000000 */
[----:B------:R-:W-:Y:S01]  /*3790*/  HFMA2 R0, -RZ, RZ, 0, 5.9604644775390625e-08 ;  /* 0x00000001ff007431 */ /* 0x000fe200000001ff */
[----:B------:R-:W-:-:S03]  /*37a0*/  MOV R2, 0xffff ;  /* 0x0000ffff00027802 */ /* 0x000fc60000000f00 */
[----:B------:R-:W-:Y:S04]  /*37b0*/  DEPBAR.LE SB1, 0x36 ;  /* 0x00009d800000791a */ /* 0x000fe80000000000 */
[----:B------:R-:W1:Y:S02]  /*37c0*/  UTCATOMSWS.FIND_AND_SET.ALIGN UP0, UR5, UR5 ;  /* 0x00000005000575e3 */ /* 0x000e640008000800 */
[----:B-1----:R-:W-:Y:S01]  /*37d0*/  MOV R3, UR5 ;  /* 0x0000000500037c02 */ /* 0x002fe20008000f00 */
[----:B------:R-:W-:Y:S06]  /*37e0*/  BRA.U UP0, `(.L_x_70) ;  /* 0x0000000100187547 */ /* 0x000fec000b800000 */
.L_x_71:
[----:B------:R-:W-:Y:S05]  /*37f0*/  NANOSLEEP 0x64 ;  /* 0x000000640000795d */ /* 0x000fea0003800000 */
[----:B------:R-:W-:-:S05]  /*3800*/  UMOV UR5, 0x10 ;  /* 0x0000001000057882 */ /* 0x000fca0000000000 */
[----:B------:R-:W-:Y:S04]  /*3810*/  DEPBAR.LE SB1, 0x36 ;  /* 0x00009d800000791a */ /* 0x000fe80000000000 */
[----:B------:R-:W1:Y:S02]  /*3820*/  UTCATOMSWS.FIND_AND_SET.ALIGN UP0, UR5, UR5 ;  /* 0x00000005000575e3 */ /* 0x000e640008000800 */
[----:B-1----:R-:W-:Y:S01]  /*3830*/  MOV R3, UR5 ;  /* 0x0000000500037c02 */ /* 0x002fe20008000f00 */
[----:B------:R-:W-:Y:S05]  /*3840*/  BRA.U !UP0, `(.L_x_71) ;  /* 0xfffffffd08e87547 */ /* 0x000fea000b83ffff */
.L_x_70:
[-C--:B------:R-:W-:Y:S02]  /*3850*/  SHF.L.U32 R2, R2, R3.reuse, RZ ;  /* 0x0000000302027219 */ /* 0x080fe400000006ff */
[----:B------:R-:W-:Y:S01]  /*3860*/  SHF.L.U32 R0, R0, R3, RZ ;  /* 0x0000000300007219 */ /* 0x000fe200000006ff */
[----:B------:R-:W-:Y:S02]  /*3870*/  IMAD.SHL.U32 R3, R3, 0x20, RZ ;  /* 0x0000002003037824 */ /* 0x000fe400078e00ff */
[----:B------:R1:W-:Y:S04]  /*3880*/  ATOMS.OR RZ, [UR4+0x14], R2 ;  /* 0x00001402ffff798c */ /* 0x0003e8000b000004 */
[----:B------:R1:W-:Y:S04]  /*3890*/  ATOMS.OR RZ, [UR4+0x18], R0 ;  /* 0x00001800ffff798c */ /* 0x0003e8000b000004 */
[----:B------:R1:W-:Y:S01]  /*38a0*/  STS [UR37+0x240], R3 ;  /* 0x00024003ff007988 */ /* 0x0003e20008000825 */
[----:B------:R-:W-:Y:S05]  /*38b0*/  BRA `(.L_x_69) ;  /* 0x0000000000107947 */ /* 0x000fea0003800000 */
.L_x_68:
[----:B------:R-:W-:Y:S02]  /*38c0*/  MOV R0, 0xffffffff ;  /* 0xffffffff00007802 */ /* 0x000fe40000000f00 */
[----:B------:R-:W-:-:S03]  /*38d0*/  MOV R2, 0x3900 ;  /* 0x0000390000027802 */ /* 0x000fc60000000f00 */
[----:B------:R1:W-:Y:S04]  /*38e0*/  STS [UR37+0x240], R0 ;  /* 0x00024000ff007988 */ /* 0x0003e80008000825 */
[----:B-1-3-5:R-:W-:Y:S05]  /*38f0*/  CALL.REL.NOINC `($__internal_1_$__cuda_sm10x_tcgen05_guardrail_trap_phase_invalid_during_alloc) ;  /* 0x00000040004c7944 */ /* 0x02afea0003c00000 */
.L_x_69:
[----:B------:R-:W-:Y:S05]  /*3900*/  WARPSYNC.ALL ;  /* 0x0000000000007948 */ /* 0x000fea0003800000 */
[----:B------:R-:W2:Y:S01]  /*3910*/  S2UR UR5, SR_CgaCtaId ;  /* 0x00000000000579c3 */ /* 0x000ea20000008800 */
[----:B------:R-:W-:Y:S01]  /*3920*/  UMOV UR4, 0x400 ;  /* 0x0000040000047882 */ /* 0x000fe20000000000 */
[----:B------:R-:W-:-:S06]  /*3930*/  NOP ;  /* 0x0000000000007918 */ /* 0x000fcc0000000000 */
[----:B------:R-:W-:Y:S06]  /*3940*/  BAR.ARV 0x6, 0xa0 ;  /* 0x0182800000007b1d */ /* 0x000fec0000002000 */
[----:B------:R-:W4:Y:S01]  /*3950*/  LDCU UR7, c[0x0][0x38c] ;  /* 0x00007180ff0777ac */ /* 0x000f220008000800 */
[----:B------:R-:W-:Y:S01]  /*3960*/  IMAD.MOV.U32 R11, RZ, RZ, 0x1 ;  /* 0x00000001ff0b7424 */ /* 0x000fe200078e00ff */
[----:B------:R-:W-:Y:S01]  /*3970*/  CS2R R8, SRZ ;  /* 0x0000000000087805 */ /* 0x000fe2000001ff00 */
[----:B------:R-:W-:Y:S01]  /*3980*/  IMAD.MOV.U32 R10, RZ, RZ, RZ ;  /* 0x000000ffff0a7224 */ /* 0x000fe200078e00ff */
[----:B------:R-:W3:Y:S01]  /*3990*/  LDCU UR6, c[0x0][0x38c] ;  /* 0x00007180ff0677ac */ /* 0x000ee20008000800 */
[----:B------:R-:W-:Y:S01]  /*39a0*/  UMOV UR15, URZ ;  /* 0x000000ff000f7c82 */ /* 0x000fe20008000000 */
[----:B------:R-:W-:Y:S01]  /*39b0*/  UMOV UR14, URZ ;  /* 0x000000ff000e7c82 */ /* 0x000fe20008000000 */
[----:B--2---:R-:W-:Y:S01]  /*39c0*/  ULEA UR5, UR5, UR4, 0x18 ;  /* 0x0000000405057291 */ /* 0x004fe2000f8ec0ff */
[----:B------:R-:W-:Y:S01]  /*39d0*/  UMOV UR24, 0x0 ;  /* 0x0000000000187882 */ /* 0x000fe20000000000 */
[----:B------:R-:W-:-:S02]  /*39e0*/  UMOV UR25, 0x4040490 ;  /* 0x0404049000197882 */ /* 0x000fc40000000000 */
[----:B------:R-:W-:Y:S02]  /*39f0*/  UIADD3 UR10, UPT, UPT, UR5, 0x1400, URZ ;  /* 0x00001400050a7890 */ /* 0x000fe4000fffe0ff */
[----:B------:R-:W-:Y:S02]  /*3a00*/  UIADD3 UR11, UPT, UPT, UR5, 0x2d400, URZ ;  /* 0x0002d400050b7890 */ /* 0x000fe4000fffe0ff */
[----:B----4-:R-:W-:Y:S01]  /*3a10*/  UIADD3 UR7, UPT, UPT, UR7, 0x3f, URZ ;  /* 0x0000003f07077890 */ /* 0x010fe2000fffe0ff */
[----:B-1----:R-:W1:Y:S01]  /*3a20*/  LDS R0, [UR5+0x240] ;  /* 0x00024005ff007984 */ /* 0x002e620008000800 */
[----:B------:R-:W-:Y:S02]  /*3a30*/  USHF.R.U32.HI UR10, URZ, 0x4, UR10 ;  /* 0x00000004ff0a7899 */ /* 0x000fe4000801160a */
[----:B------:R-:W-:Y:S02]  /*3a40*/  USHF.R.S32.HI UR4, URZ, 0x1f, UR7 ;  /* 0x0000001fff047899 */ /* 0x000fe40008011407 */
[----:B------:R-:W-:-:S02]  /*3a50*/  USHF.R.U32.HI UR11, URZ, 0x4, UR11 ;  /* 0x00000004ff0b7899 */ /* 0x000fc4000801160b */
[----:B------:R-:W-:Y:S02]  /*3a60*/  ULEA.HI UR4, UR4, UR7, URZ, 0x6 ;  /* 0x0000000704047291 */ /* 0x000fe4000f8f30ff */
[----:B------:R-:W-:Y:S02]  /*3a70*/  ULOP3.LUT UR10, UR10, 0x3fff, URZ, 0xc0, !UPT ;  /* 0x00003fff0a0a7892 */ /* 0x000fe4000f8ec0ff */
[----:B------:R-:W-:Y:S02]  /*3a80*/  USHF.R.S32.HI UR4, URZ, 0x6, UR4 ;  /* 0x00000006ff047899 */ /* 0x000fe40008011404 */
[----:B------:R-:W-:Y:S02]  /*3a90*/  ULOP3.LUT UR11, UR11, 0x3fff, URZ, 0xc0, !UPT ;  /* 0x00003fff0b0b7892 */ /* 0x000fe4000f8ec0ff */
[----:B------:R-:W-:Y:S01]  /*3aa0*/  UISETP.LT.AND UP0, UPT, UR4, 0x1, UPT ;  /* 0x000000010400788c */ /* 0x000fe2000bf01270 */
[----:B------:R-:W-:Y:S01]  /*3ab0*/  UMOV UR22, 0x0 ;  /* 0x0000000000167882 */ /* 0x000fe20000000000 */
[----:B------:R-:W-:-:S02]  /*3ac0*/  UMOV UR23, 0x4040490 ;  /* 0x0404049000177882 */ /* 0x000fc40000000000 */
[----:B------:R-:W-:Y:S02]  /*3ad0*/  USEL UR9, UR4, 0x1, !UP0 ;  /* 0x0000000104097887 */ /* 0x000fe4000c000000 */
[----:B------:R-:W-:Y:S02]  /*3ae0*/  ULOP3.LUT UR10, UR10, 0x10000, URZ, 0xfc, !UPT ;  /* 0x000100000a0a7892 */ /* 0x000fe4000f8efcff */
[----:B------:R-:W-:Y:S02]  /*3af0*/  ULOP3.LUT UR11, UR11, 0x10000, URZ, 0xfc, !UPT ;  /* 0x000100000b0b7892 */ /* 0x000fe4000f8efcff */
[----:B------:R-:W-:Y:S02]  /*3b00*/  UIADD3 UR9, UPT, UPT, -UR9, URZ, URZ ;  /* 0x000000ff09097290 */ /* 0x000fe4000fffe1ff */
[----:B---3--:R-:W-:Y:S01]  /*3b10*/  UISETP.GE.AND UP3, UPT, UR6, 0x1, UPT ;  /* 0x000000010600788c */ /* 0x008fe2000bf66270 */
[----:B------:R-:W-:Y:S01]  /*3b20*/  UMOV UR20, 0x0 ;  /* 0x0000000000147882 */ /* 0x000fe20000000000 */
[----:B------:R-:W-:Y:S01]  /*3b30*/  UMOV UR21, 0x4040490 ;  /* 0x0404049000157882 */ /* 0x000fe20000000000 */
[----:B------:R-:W-:Y:S01]  /*3b40*/  UMOV UR18, 0x0 ;  /* 0x0000000000127882 */ /* 0x000fe20000000000 */
[----:B------:R-:W-:Y:S01]  /*3b50*/  UMOV UR19, 0x4040490 ;  /* 0x0404049000137882 */ /* 0x000fe20000000000 */
[----:B-1----:R-:W-:-:S15]  /*3b60*/  R2UR UR16, R0 ;  /* 0x00000000001072ca */ /* 0x002fde00000e0000 */
.L_x_78:
[----:B------:R-:W-:Y:S02]  /*3b70*/  LEA R0, R10, UR5, 0x3 ;  /* 0x000000050a007c11 */ /* 0x000fe4000f8e18ff */
[----:B------:R-:W-:Y:S02]  /*3b80*/  SHF.L.U32 R2, R9, 0x1f, RZ ;  /* 0x0000001f09027819 */ /* 0x000fe400000006ff */
[----:B------:R-:W-:Y:S01]  /*3b90*/  PLOP3.LUT P0, PT, PT, PT, UP3, 0x80, 0x8 ;  /* 0x000000000008781c */ /* 0x000fe20003f0f038 */
[----:B------:R-:W-:Y:S01]  /*3ba0*/  VIADD R3, R0, 0x1a0 ;  /* 0x000001a000037836 */ /* 0x000fe20000000000 */
[----:B-1----:R-:W1:Y:S02]  /*3bb0*/  SYNCS.PHASECHK.TRANS64.TRYWAIT P1, [R0+URZ+0x190], R2 ;  /* 0x00019002000075a7 */ /* 0x002e6400080211ff */
[----:B-1-3--:R-:W-:Y:S09]  /*3bc0*/  @!P1 BRA `(.L_x_72) ;  /* 0x0000003800509947 */ /* 0x00aff20003800000 */
.L_x_172:
[----:B------:R-:W-:Y:S01]  /*3bd0*/  LEA R4, R10, UR5, 0x4 ;  /* 0x000000050a047c11 */ /* 0x000fe2000f8e20ff */
[----:B------:R-:W-:Y:S01]  /*3be0*/  @UP3 ULEA UR6, UR14, UR5, 0x3 ;  /* 0x000000050e063291 */ /* 0x000fe2000f8e18ff */
[----:B------:R-:W-:Y:S01]  /*3bf0*/  PLOP3.LUT P2, PT, PT, PT, PT, 0x80, 0x8 ;  /* 0x000000000008781c */ /* 0x000fe20003f4f070 */
[----:B------:R-:W-:Y:S01]  /*3c00*/  ULEA UR7, UR15, UR5, 0x3 ;  /* 0x000000050f077291 */ /* 0x000fe2000f8e18ff */
[----:B------:R-:W-:Y:S02]  /*3c10*/  PRMT R3, RZ, 0x654, R3 ;  /* 0x00000654ff037816 */ /* 0x000fe40000000003 */
[----:B------:R-:W2:Y:S01]  /*3c20*/  LDS.128 R4, [R4+0x220] ;  /* 0x0002200004047984 */ /* 0x000ea20000000c00 */
[----:B-1----:R-:W-:Y:S02]  /*3c30*/  @P0 SHF.L.U32 R2, R8, 0x1f, RZ ;  /* 0x0000001f08020819 */ /* 0x002fe400000006ff */
[----:B------:R-:W-:Y:S01]  /*3c40*/  SHF.L.U32 R0, R11, 0x1f, RZ ;  /* 0x0000001f0b007819 */ /* 0x000fe200000006ff */
[----:B------:R-:W-:Y:S01]  /*3c50*/  @!PT LDS RZ, [RZ] ;  /* 0x00000000fffff984 */ /* 0x000fe20000000800 */
[----:B------:R-:W-:Y:S01]  /*3c60*/  @!PT LDS RZ, [RZ] ;  /* 0x00000000fffff984 */ /* 0x000fe20000000800 */
[----:B------:R-:W-:Y:S01]  /*3c70*/  @!PT LDS RZ, [RZ] ;  /* 0x00000000fffff984 */ /* 0x000fe20000000800 */
[----:B------:R-:W-:Y:S01]  /*3c80*/  @!PT LDS RZ, [RZ] ;  /* 0x00000000fffff984 */ /* 0x000fe20000000800 */
[----:B------:R1:W-:Y:S06]  /*3c90*/  MEMBAR.ALL.CTA ;  /* 0x0000000000007992 */ /* 0x0003ec0000008000 */
[----:B-1----:R-:W1:Y:S02]  /*3ca0*/  FENCE.VIEW.ASYNC.S ;  /* 0x00000000000073c6 */ /* 0x002e640000000000 */
[----:B-1----:R1:W-:Y:S01]  /*3cb0*/  SYNCS.ARRIVE.TRANS64.RED.A1T0 RZ, [R3+URZ], RZ ;  /* 0x000000ff03ff79a7 */ /* 0x0023e200081004ff */
[----:B------:R1:W3:Y:S01]  /*3cc0*/  @P0 SYNCS.PHASECHK.TRANS64.TRYWAIT P2, [UR6], R2 ;  /* 0x00000002ff0005a7 */ /* 0x0002e20008041106 */
[----:B------:R-:W-:Y:S01]  /*3cd0*/  ULEA.HI UR6, UR15, UR15, URZ, 0x1 ;  /* 0x0000000f0f067291 */ /* 0x000fe2000f8f08ff */
[----:B--2---:R-:W-:-:S03]  /*3ce0*/  LOP3.LUT P1, RZ, R6, 0x1, RZ, 0xc0, !PT ;  /* 0x0000000106ff7812 */ /* 0x004fc6000782c0ff */
[----:B------:R-:W-:Y:S02]  /*3cf0*/  USHF.L.U32 UR8, UR6, 0x3, URZ ;  /* 0x0000000306087899 */ /* 0x000fe400080006ff */
[----:B------:R-:W-:Y:S02]  /*3d00*/  ULOP3.LUT UR6, UR6, 0xffe, URZ, 0xc0, !UPT ;  /* 0x00000ffe06067892 */ /* 0x000fe4000f8ec0ff */
[----:B------:R-:W-:Y:S02]  /*3d10*/  ULOP3.LUT UR8, UR8, 0xfffffff0, URZ, 0xc0, !UPT ;  /* 0xfffffff008087892 */ /* 0x000fe4000f8ec0ff */
[----:B------:R-:W-:Y:S02]  /*3d20*/  UIADD3 UR6, UPT, UPT, -UR6, UR15, URZ ;  /* 0x0000000f06067290 */ /* 0x000fe4000fffe1ff */
[----:B------:R-:W-:Y:S01]  /*3d30*/  UIADD3 UR8, UPT, UPT, UR16, UR8, URZ ;  /* 0x0000000810087290 */ /* 0x000fe2000fffe0ff */
[----:B------:R-:W2:Y:S03]  /*3d40*/  SYNCS.PHASECHK.TRANS64.TRYWAIT P0, [UR7+0x1d0], R0 ;  /* 0x0001d000ff0075a7 */ /* 0x000ea60008001107 */
[----:B------:R-:W-:Y:S01]  /*3d50*/  ULEA UR8, UR6, UR8, 0x14 ;  /* 0x0000000806087291 */ /* 0x000fe2000f8ea0ff */
[----:B-123--:R-:W-:Y:S11]  /*3d60*/  @!P0 BRA `(.L_x_73) ;  /* 0x0000003400fc8947 */ /* 0x00eff60003800000 */
.L_x_174:
[----:B------:R-:W-:Y:S01]  /*3d70*/  IADD3 R10, PT, PT, R10, 0x1, RZ ;  /* 0x000000010a0a7810 */ /* 0x000fe20007ffe0ff */
[----:B------:R-:W-:Y:S06]  /*3d80*/  BRA.U !UP3, `(.L_x_74) ;  /* 0x000000010bc07547 */ /* 0x000fec000b800000 */
[----:B------:R-:W-:Y:S01]  /*3d90*/  UPLOP3.LUT UP4, UPT, UPT, UPT, UPT, 0x40, 0x4 ;  /* 0x000000000004789c */ /* 0x000fe20003f8e870 */
[----:B------:R-:W-:Y:S01]  /*3da0*/  UMOV UR13, UR9 ;  /* 0x00000009000d7c82 */ /* 0x000fe20008000000 */
[----:B------:R-:W-:Y:S01]  /*3db0*/  UMOV UR12, UR4 ;  /* 0x00000004000c7c82 */ /* 0x000fe20008000000 */
[----:B------:R-:W-:-:S08]  /*3dc0*/  UMOV UR17, UR14 ;  /* 0x0000000e00117c82 */ /* 0x000fd00008000000 */
.L_x_77:
[----:B------:R-:W-:Y:S02]  /*3dd0*/  UIADD3 UR13, UPT, UPT, UR13, 0x1, URZ ;  /* 0x000000010d0d7890 */ /* 0x000fe4000fffe0ff */
[----:B--2---:R-:W-:Y:S02]  /*3de0*/  ULEA UR6, UR17, UR5, 0x3 ;  /* 0x0000000511067291 */ /* 0x004fe4000f8e18ff */
[----:B------:R-:W-:Y:S01]  /*3df0*/  UISETP.NE.AND UP0, UPT, UR13, URZ, UPT ;  /* 0x000000ff0d00728c */ /* 0x000fe2000bf05270 */
[----:B---3--:R-:W-:Y:S10]  /*3e00*/  @P2 BRA `(.L_x_75) ;  /* 0x00000000000c2947 */ /* 0x008ff40003800000 */
[----:B-1----:R-:W-:Y:S04]  /*3e10*/  SHF.L.U32 R2, R8, 0x1f, RZ ;  /* 0x0000001f08027819 */ /* 0x002fe800000006ff */
[----:B------:R-:W1:Y:S02]  /*3e20*/  SYNCS.PHASECHK.TRANS64.TRYWAIT P0, [UR6], R2 ;  /* 0x00000002ff0075a7 */ /* 0x000e640008001106 */
[----:B-1----:R-:W-:Y:S05]  /*3e30*/  @!P0 BRA `(.L_x_76) ;  /* 0x0000003400e08947 */ /* 0x002fea0003800000 */
.L_x_75:
[----:B------:R-:W-:Y:S01]  /*3e40*/  UISETP.NE.AND UP1, UPT, UR12, 0x1, UPT ;  /* 0x000000010c00788c */ /* 0x000fe2000bf25270 */
[----:B------:R-:W-:Y:S01]  /*3e50*/  PLOP3.LUT P2, PT, PT, PT, PT, 0x80, 0x8 ;  /* 0x000000000008781c */ /* 0x000fe20003f4f070 */
[----:B------:R-:W-:Y:S02]  /*3e60*/  UIADD3 UR14, UPT, UPT, UR17, 0x1, URZ ;  /* 0x00000001110e7890 */ /* 0x000fe4000fffe0ff */
[----:B------:R-:W-:Y:S02]  /*3e70*/  ULEA UR28, UR17, UR11, 0x7 ;  /* 0x0000000b111c7291 */ /* 0x000fe4000f8e38ff */
[----:B------:R-:W-:Y:S01]  /*3e80*/  UISETP.NE.AND UP2, UPT, UR14, 0x16, UPT ;  /* 0x000000160e00788c */ /* 0x000fe2000bf45270 */
[----:B------:R-:W-:Y:S01]  /*3e90*/  PLOP3.LUT P0, PT, PT, PT, UP1, 0x80, 0x8 ;  /* 0x000000000008781c */ /* 0x000fe20003f0f018 */
[----:B------:R-:W-:Y:S02]  /*3ea0*/  UIADD3 UR40, UPT, UPT, UR28, 0x2, URZ ;  /* 0x000000021c287890 */ /* 0x000fe4000fffe0ff */
[----:B------:R-:W-:Y:S02]  /*3eb0*/  USEL UR27, URZ, 0x1, UP2 ;  /* 0x00000001ff1b7887 */ /* 0x000fe40009000000 */
[----:B------:R-:W-:Y:S02]  /*3ec0*/  USEL UR14, UR14, URZ, UP2 ;  /* 0x000000ff0e0e7287 */ /* 0x000fe40009000000 */
[----:B------:R-:W-:Y:S02]  /*3ed0*/  UIADD3 UR36, UPT, UPT, UR28, 0x4, URZ ;  /* 0x000000041c247890 */ /* 0x000fe4000fffe0ff */
[----:B------:R-:W-:Y:S01]  /*3ee0*/  @UP1 ULEA UR26, UR14, UR5, 0x3 ;  /* 0x000000050e1a1291 */ /* 0x000fe2000f8e18ff */
[----:B------:R-:W-:Y:S01]  /*3ef0*/  LOP3.LUT R8, R8, UR27, RZ, 0x3c, !PT ;  /* 0x0000001b08087c12 */ /* 0x000fe2000f8e3cff */
[----:B------:R-:W-:Y:S02]  /*3f00*/  UIADD3 UR32, UPT, UPT, UR28, 0x6, URZ ;  /* 0x000000061c207890 */ /* 0x000fe4000fffe0ff */
[----:B------:R-:W-:Y:S01]  /*3f10*/  UIADD3 UR6, UPT, UPT, UR6, 0xb0, URZ ;  /* 0x000000b006067890 */ /* 0x000fe2000fffe0ff */
[----:B-1----:R-:W-:Y:S01]  /*3f20*/  @P0 SHF.L.U32 R0, R8, 0x1f, RZ ;  /* 0x0000001f08000819 */ /* 0x002fe200000006ff */
[----:B------:R-:W-:Y:S01]  /*3f30*/  UIADD3 UR12, UPT, UPT, UR12, -0x1, URZ ;  /* 0xffffffff0c0c7890 */ /* 0x000fe2000fffe0ff */
[----:B------:R-:W-:Y:S02]  /*3f40*/  UMOV UR29, 0x40004040 ;  /* 0x40004040001d7882 */ /* 0x000fe40000000000 */
[----:B------:R2:W3:Y:S01]  /*3f50*/  @P0 SYNCS.PHASECHK.TRANS64.TRYWAIT P2, [UR26], R0 ;  /* 0x00000000ff0005a7 */ /* 0x0004e2000804111a */
[----:B------:R-:W-:Y:S01]  /*3f60*/  ULEA UR26, UR17, UR10, 0x9 ;  /* 0x0000000a111a7291 */ /* 0x000fe2000f8e48ff */
[----:B------:R-:W-:Y:S01]  /*3f70*/  UMOV UR27, 0x40004040 ;  /* 0x40004040001b7882 */ /* 0x000fe20000000000 */
[----:B------:R-:W-:Y:S02]  /*3f80*/  UMOV UR41, 0x40004040 ;  /* 0x4000404000297882 */ /* 0x000fe40000000000 */
[----:B------:R-:W-:Y:S02]  /*3f90*/  UIADD3 UR38, UPT, UPT, UR26, 0x2, URZ ;  /* 0x000000021a267890 */ /* 0x000fe4000fffe0ff */
[----:B------:R-:W-:Y:S02]  /*3fa0*/  UIADD3 UR34, UPT, UPT, UR26, 0x4, URZ ;  /* 0x000000041a227890 */ /* 0x000fe4000fffe0ff */
[----:B------:R-:W-:Y:S01]  /*3fb0*/  UIADD3 UR30, UPT, UPT, UR26, 0x6, URZ ;  /* 0x000000061a1e7890 */ /* 0x000fe2000fffe0ff */
[----:B------:R2:W-:Y:S01]  /*3fc0*/  UTCHMMA gdesc[UR26], gdesc[UR28], tmem[UR8], tmem[UR24], idesc[UR25], UP4 ;  /* 0x00ff181c1a0075ea */ /* 0x0005e2000a000008 */
[----:B------:R-:W-:Y:S01]  /*3fd0*/  UPLOP3.LUT UP4, UPT, UPT, UPT, UPT, 0x80, 0x8 ;  /* 0x000000000008789c */ /* 0x000fe20003f8f070 */
[----:B------:R-:W-:Y:S01]  /*3fe0*/  UMOV UR39, 0x40004040 ;  /* 0x4000404000277882 */ /* 0x000fe20000000000 */
[----:B------:R-:W-:Y:S01]  /*3ff0*/  UMOV UR37, 0x40004040 ;  /* 0x4000404000257882 */ /* 0x000fe20000000000 */
[----:B------:R2:W-:Y:S01]  /*4000*/  UTCHMMA gdesc[UR38], gdesc[UR40], tmem[UR8], tmem[UR22], idesc[UR23], UPT ;  /* 0x00ff1628260075ea */ /* 0x0005e2000b800008 */
[----:B------:R-:W-:Y:S01]  /*4010*/  UMOV UR35, 0x40004040 ;  /* 0x4000404000237882 */ /* 0x000fe20000000000 */
[----:B------:R-:W-:Y:S01]  /*4020*/  UMOV UR33, 0x40004040 ;  /* 0x4000404000217882 */ /* 0x000fe20000000000 */
[----:B------:R-:W-:Y:S01]  /*4030*/  UMOV UR31, 0x40004040 ;  /* 0x40004040001f7882 */ /* 0x000fe20000000000 */
[----:B------:R2:W-:Y:S01]  /*4040*/  UTCHMMA gdesc[UR34], gdesc[UR36], tmem[UR8], tmem[UR20], idesc[UR21], UPT ;  /* 0x00ff1424220075ea */ /* 0x0005e2000b800008 */
[----:B------:R2:W-:Y:S01]  /*4050*/  UTCHMMA gdesc[UR30], gdesc[UR32], tmem[UR8], tmem[UR18], idesc[UR19], UPT ;  /* 0x00ff12201e0075ea */ /* 0x0005e2000b800008 */
[----:B------:R2:W-:Y:S01]  /*4060*/  UTCBAR [UR6], URZ ;  /* 0x000000ff060073e9 */ /* 0x0005e200080000ff */
[----:B------:R-:W-:Y:S01]  /*4070*/  UMOV UR17, UR14 ;  /* 0x0000000e00117c82 */ /* 0x000fe20008000000 */
[----:B------:R-:W-:Y:S05]  /*4080*/  BRA.U UP0, `(.L_x_77) ;  /* 0xfffffffd00507547 */ /* 0x000fea000b83ffff */
.L_x_74:
[----:B------:R-:W-:Y:S01]  /*4090*/  UIADD3 UR15, UPT, UPT, UR15, 0x1, URZ ;  /* 0x000000010f0f7890 */ /* 0x000fe2000fffe0ff */
[C---:B------:R-:W-:Y:S01]  /*40a0*/  ISETP.NE.AND P0, PT, R10.reuse, 0x2, PT ;  /* 0x000000020a00780c */ /* 0x040fe20003f05270 */
[----:B------:R-:W-:Y:S02]  /*40b0*/  UIADD3 UR7, UPT, UPT, UR7, 0x1b0, URZ ;  /* 0x000001b007077890 */ /* 0x000fe4000fffe0ff */
[----:B------:R-:W-:Y:S01]  /*40c0*/  UISETP.NE.AND UP0, UPT, UR15, 0x4, UPT ;  /* 0x000000040f00788c */ /* 0x000fe2000bf05270 */
[----:B-12---:R-:W-:Y:S02]  /*40d0*/  SEL R0, RZ, 0x1, P0 ;  /* 0x00000001ff007807 */ /* 0x006fe40000000000 */
[----:B------:R-:W-:Y:S01]  /*40e0*/  SEL R10, R10, RZ, P0 ;  /* 0x000000ff0a0a7207 */ /* 0x000fe20000000000 */
[----:B------:R-:W-:Y:S01]  /*40f0*/  USEL UR6, URZ, 0x1, UP0 ;  /* 0x00000001ff067887 */ /* 0x000fe20008000000 */
[----:B------:R-:W-:Y:S01]  /*4100*/  LOP3.LUT R9, R9, R0, RZ, 0x3c, !PT ;  /* 0x0000000009097212 */ /* 0x000fe200078e3cff */
[----:B------:R-:W-:Y:S01]  /*4110*/  USEL UR15, UR15, URZ, UP0 ;  /* 0x000000ff0f0f7287 */ /* 0x000fe20008000000 */
[----:B------:R1:W-:Y:S03]  /*4120*/  UTCBAR [UR7], URZ ;  /* 0x000000ff070073e9 */ /* 0x0003e600080000ff */
[----:B------:R-:W-:Y:S01]  /*4130*/  LOP3.LUT R11, R11, UR6, RZ, 0x3c, !PT ;  /* 0x000000060b0b7c12 */ /* 0x000fe2000f8e3cff */
[----:B------:R-:W-:Y:S07]  /*4140*/  @P1 BRA `(.L_x_78) ;  /* 0xfffffff800881947 */ /* 0x000fee000383ffff */
[----:B------:R-:W2:Y:S01]  /*4150*/  S2UR UR4, SR_CgaCtaId ;  /* 0x00000000000479c3 */ /* 0x000ea20000008800 */
[----:B------:R-:W-:Y:S01]  /*4160*/  ELECT P0, URZ, PT ;  /* 0x0000000000ff782f */ /* 0x000fe20003800000 */
[----:B------:R-:W-:Y:S01]  /*4170*/  IMAD.MOV.U32 R0, RZ, RZ, 0x1 ;  /* 0x00000001ff007424 */ /* 0x000fe200078e00ff */
[----:B------:R-:W-:Y:S01]  /*4180*/  UIADD3 UR5, UPT, UPT, UR5, 0x1d0, URZ ;  /* 0x000001d005057890 */ /* 0x000fe2000fffe0ff */
[----:B------:R-:W-:Y:S01]  /*4190*/  SHF.L.U32 R2, R11, 0x1f, RZ ;  /* 0x0000001f0b027819 */ /* 0x000fe200000006ff */
[----:B------:R-:W-:-:S03]  /*41a0*/  UMOV UR6, 0x40 ;  /* 0x0000004000067882 */ /* 0x000fc60000000000 */
[----:B------:R-:W-:Y:S01]  /*41b0*/  UVIRTCOUNT.DEALLOC.SMPOOL 0x80 ;  /* 0x000000800000784c */ /* 0x000fe20000000000 */
[----:B--2---:R-:W-:Y:S02]  /*41c0*/  ULEA UR4, UR4, UR6, 0x18 ;  /* 0x0000000604047291 */ /* 0x004fe4000f8ec0ff */
[----:B------:R-:W-:-:S07]  /*41d0*/  ULEA UR6, UR15, UR5, 0x3 ;  /* 0x000000050f067291 */ /* 0x000fce000f8e18ff */
[----:B------:R2:W-:Y:S02]  /*41e0*/  @P0 STS.U8 [UR4+0x1c], R0 ;  /* 0x00001c00ff000988 */ /* 0x0005e40008000004 */
[----:B------:R-:W4:Y:S02]  /*41f0*/  SYNCS.PHASECHK.TRANS64.TRYWAIT P0, [UR6], R2 ;  /* 0x00000002ff0075a7 */ /* 0x000f240008001106 */
[----:B--2-4-:R-:W-:Y:S05]  /*4200*/  @!P0 BRA `(.L_x_79) ;  /* 0x0000003400048947 */ /* 0x014fea0003800000 */
.L_x_177:
[----:B-1----:R-:W-:-:S04]  /*4210*/  UIADD3 UR7, UPT, UPT, UR15, 0x1, URZ ;  /* 0x000000010f077890 */ /* 0x002fc8000fffe0ff */
[----:B------:R-:W-:-:S04]  /*4220*/  UISETP.NE.AND UP0, UPT, UR7, 0x4, UPT ;  /* 0x000000040700788c */ /* 0x000fc8000bf05270 */
[----:B------:R-:W-:Y:S02]  /*4230*/  USEL UR8, URZ, 0x1, UP0 ;  /* 0x00000001ff087887 */ /* 0x000fe40008000000 */
[----:B------:R-:W-:-:S04]  /*4240*/  USEL UR7, UR7, URZ, UP0 ;  /* 0x000000ff07077287 */ /* 0x000fc80008000000 */
[----:B------:R-:W-:Y:S01]  /*4250*/  ULEA UR6, UR7, UR5, 0x3 ;  /* 0x0000000507067291 */ /* 0x000fe2000f8e18ff */
[----:B--2---:R-:W-:-:S04]  /*4260*/  LOP3.LUT R2, R11, UR8, RZ, 0x3c, !PT ;  /* 0x000000080b027c12 */ /* 0x004fc8000f8e3cff */
[----:B------:R-:W-:-:S04]  /*4270*/  SHF.L.U32 R3, R2, 0x1f, RZ ;  /* 0x0000001f02037819 */ /* 0x000fc800000006ff */
[----:B------:R-:W1:Y:S02]  /*4280*/  SYNCS.PHASECHK.TRANS64.TRYWAIT P0, [UR6], R3 ;  /* 0x00000003ff0075a7 */ /* 0x000e640008001106 */
[----:B-1----:R-:W-:Y:S05]  /*4290*/  @!P0 BRA `(.L_x_80) ;  /* 0x0000003000f88947 */ /* 0x002fea0003800000 */
.L_x_179:
        /* <DEDUP_REMOVED lines=9> */
.L_x_181:
[----:B------:R-:W-:-:S04]  /*4330*/  UIADD3 UR7, UPT, UPT, UR7, 0x1, URZ ;  /* 0x0000000107077890 */ /* 0x000fc8000fffe0ff */
[----:B------:R-:W-:-:S04]  /*4340*/  UISETP.NE.AND UP0, UPT, UR7, 0x4, UPT ;  /* 0x000000040700788c */ /* 0x000fc8000bf05270 */
[----:B------:R-:W-:Y:S02]  /*4350*/  USEL UR6, URZ, 0x1, UP0 ;  /* 0x00000001ff067887 */ /* 0x000fe40008000000 */
[----:B------:R-:W-:-:S04]  /*4360*/  USEL UR7, UR7, URZ, UP0 ;  /* 0x000000ff07077287 */ /* 0x000fc80008000000 */
[----:B------:R-:W-:Y:S01]  /*4370*/  ULEA UR7, UR7, UR5, 0x3 ;  /* 0x0000000507077291 */ /* 0x000fe2000f8e18ff */
[----:B------:R-:W-:-:S04]  /*4380*/  LOP3.LUT R2, R2, UR6, RZ, 0x3c, !PT ;  /* 0x0000000602027c12 */ /* 0x000fc8000f8e3cff */
[----:B------:R-:W-:-:S04]  /*4390*/  SHF.L.U32 R2, R2, 0x1f, RZ ;  /* 0x0000001f02027819 */ /* 0x000fc800000006ff */
[----:B------:R-:W2:Y:S02]  /*43a0*/  SYNCS.PHASECHK.TRANS64.TRYWAIT P0, [UR7], R2 ;  /* 0x00000002ff0075a7 */ /* 0x000ea40008001107 */
[----:B--2---:R-:W-:Y:S05]  /*43b0*/  @!P0 BRA `(.L_x_82) ;  /* 0x0000003000e08947 */ /* 0x004fea0003800000 */
.L_x_183:
[----:B------:R-:W-:Y:S01]  /*43c0*/  NOP ;  /* 0x0000000000007918 */ /* 0x000fe20000000000 */
[----:B-1----:R-:W1:Y:S01]  /*43d0*/  LDS R0, [UR4+0x14] ;  /* 0x00001404ff007984 */ /* 0x002e620008000800 */
[----:B------:R-:W-:Y:S01]  /*43e0*/  ULOP3.LUT UR6, UR16, 0xffff, URZ, 0xc0, !UPT ;  /* 0x0000ffff10067892 */ /* 0x000fe2000f8ec0ff */
[----:B------:R-:W-:Y:S01]  /*43f0*/  UMOV UR8, 0xffff ;  /* 0x0000ffff00087882 */ /* 0x000fe20000000000 */
[----:B------:R-:W-:Y:S02]  /*4400*/  UMOV UR5, 0x1 ;  /* 0x0000000100057882 */ /* 0x000fe40000000000 */
[----:B------:R-:W-:-:S04]  /*4410*/  USHF.R.U32.HI UR6, URZ, 0x5, UR6 ;  /* 0x00000005ff067899 */ /* 0x000fc80008011606 */
[----:B------:R-:W-:Y:S02]  /*4420*/  USHF.L.U32 UR8, UR8, UR6, URZ ;  /* 0x0000000608087299 */ /* 0x000fe400080006ff */
[----:B------:R-:W-:-:S04]  /*4430*/  USHF.L.U32 UR5, UR5, UR6, URZ ;  /* 0x0000000605057299 */ /* 0x000fc800080006ff */
[----:B-1----:R-:W-:-:S04]  /*4440*/  LOP3.LUT R0, R0, UR8, RZ, 0xc0, !PT ;  /* 0x0000000800007c12 */ /* 0x002fc8000f8ec0ff */
[----:B------:R-:W-:-:S13]  /*4450*/  ISETP.NE.AND P0, PT, R0, UR8, PT ;  /* 0x0000000800007c0c */ /* 0x000fda000bf05270 */
[----:B------:R-:W-:Y:S05]  /*4460*/  @P0 BRA `(.L_x_83) ;  /* 0x0000000000580947 */ /* 0x000fea0003800000 */
[----:B------:R-:W1:Y:S02]  /*4470*/  LDS R0, [UR4+0x18] ;  /* 0x00001804ff007984 */ /* 0x000e640008000800 */
[----:B-1----:R-:W-:-:S04]  /*4480*/  LOP3.LUT R0, R0, UR5, RZ, 0xc0, !PT ;  /* 0x0000000500007c12 */ /* 0x002fc8000f8ec0ff */
[----:B------:R-:W-:-:S13]  /*4490*/  ISETP.NE.AND P0, PT, R0, UR5, PT ;  /* 0x0000000500007c0c */ /* 0x000fda000bf05270 */
[----:B------:R-:W-:Y:S05]  /*44a0*/  @P0 BRA `(.L_x_84) ;  /* 0x00000000003c0947 */ /* 0x000fea0003800000 */
[----:B------:R-:W1:Y:S01]  /*44b0*/  S2R R2, SR_LANEID ;  /* 0x0000000000027919 */ /* 0x000e620000000000 */
[----:B------:R-:W-:Y:S01]  /*44c0*/  ULOP3.LUT UR8, URZ, UR8, URZ, 0x33, !UPT ;  /* 0x00000008ff087292 */ /* 0x000fe2000f8e33ff */
[----:B------:R-:W-:Y:S02]  /*44d0*/  VOTEU.ANY UR7, UPT, PT ;  /* 0x0000000000077886 */ /* 0x000fe400038e0100 */
[----:B------:R-:W-:-:S03]  /*44e0*/  UFLO.U32 UR7, UR7 ;  /* 0x00000007000772bd */ /* 0x000fc600080e0000 */
[----:B------:R-:W-:-:S04]  /*44f0*/  IMAD.U32 R0, RZ, RZ, UR8 ;  /* 0x00000008ff007e24 */ /* 0x000fc8000f8e00ff */
[----:B------:R2:W4:Y:S02]  /*4500*/  REDUX UR6, R0 ;  /* 0x00000000000673c4 */ /* 0x0005240000000000 */
[----:B------:R1:W-:Y:S02]  /*4510*/  UTCATOMSWS.AND URZ, UR8 ;  /* 0x0000000800ff79e3 */ /* 0x0003e40008000000 */
[----:B-1----:R-:W-:Y:S02]  /*4520*/  ISETP.EQ.U32.AND P0, PT, R2, UR7, PT ;  /* 0x0000000702007c0c */ /* 0x002fe4000bf02070 */
[----:B--2---:R-:W-:Y:S02]  /*4530*/  LOP3.LUT R0, RZ, UR5, RZ, 0x33, !PT ;  /* 0x00000005ff007c12 */ /* 0x004fe4000f8e33ff */
[----:B----4-:R-:W-:Y:S02]  /*4540*/  MOV R2, UR6 ;  /* 0x0000000600027c02 */ /* 0x010fe40008000f00 */
[----:B------:R-:W1:Y:S07]  /*4550*/  REDUX UR5, R0 ;  /* 0x00000000000573c4 */ /* 0x000e6e0000000000 */
[----:B------:R2:W-:Y:S01]  /*4560*/  @P0 ATOMS.AND RZ, [UR4+0x14], R2 ;  /* 0x00001402ffff098c */ /* 0x0005e2000a800004 */
[----:B-1----:R-:W-:-:S05]  /*4570*/  IMAD.U32 R0, RZ, RZ, UR5 ;  /* 0x00000005ff007e24 */ /* 0x002fca000f8e00ff */
[----:B------:R2:W-:Y:S01]  /*4580*/  @P0 ATOMS.AND RZ, [UR4+0x18], R0 ;  /* 0x00001800ffff098c */ /* 0x0005e2000a800004 */
[----:B------:R-:W-:Y:S05]  /*4590*/  BRA `(.L_x_85) ;  /* 0x0000000000147947 */ /* 0x000fea0003800000 */
.L_x_84:
[----:B------:R-:W-:Y:S02]  /*45a0*/  MOV R2, 0x45c0 ;  /* 0x000045c000027802 */ /* 0x000fe40000000f00 */
[----:B---3-5:R-:W-:Y:S05]  /*45b0*/  CALL.REL.NOINC `($__internal_0_$__cuda_sm10x_tcgen05_guardrail_trap_col_being_dealloced_not_returned_by_alloc) ;  /* 0x0000003400107944 */ /* 0x028fea0003c00000 */
[----:B------:R-:W-:Y:S05]  /*45c0*/  BRA `(.L_x_85) ;  /* 0x0000000000087947 */ /* 0x000fea0003800000 */
.L_x_83:
[----:B------:R-:W-:Y:S02]  /*45d0*/  MOV R2, 0x45f0 ;  /* 0x000045f000027802 */ /* 0x000fe40000000f00 */
[----:B---3-5:R-:W-:Y:S05]  /*45e0*/  CALL.REL.NOINC `($__internal_2_$__cuda_sm10x_tcgen05_guardrail_trap_unallocated_columns_being_dealloced) ;  /* 0x00000034001c7944 */ /* 0x028fea0003c00000 */
.L_x_85:
[----:B------:R-:W-:Y:S01]  /*45f0*/  NOP ;  /* 0x0000000000007918 */ /* 0x000fe20000000000 */
[----:B------:R-:W-:Y:S05]  /*4600*/  EXIT ;  /* 0x000000000000794d */ /* 0x000fea0003800000 */
.L_x_67:
[----:B------:R-:W-:-:S09]  /*4610*/  UISETP.NE.OR UP2, UPT, UR8, 0x3, !UP2 ;  /* 0x000000030800788c */ /* 0x000fd2000d745670 */
[----:B------:R-:W-:Y:S05]  /*4620*/  BRA.U UP2, `(.L_x_86) ;  /* 0x0000000d020c7547 */ /* 0x000fea000b800000 */
[----:B------:R-:W1:Y:S01]  /*4630*/  LDC R0, c[0x0][0xb30] ;  /* 0x0002cc00ff007b82 */ /* 0x000e620000000800 */
[----:B------:R-:W2:Y:S01]  /*4640*/  LDCU.64 UR8, c[0x0][0x888] ;  /* 0x00011100ff0877ac */ /* 0x000ea20008000a00 */
[----:B------:R-:W-:Y:S01]  /*4650*/  IMAD.MOV.U32 R28, RZ, RZ, 0x1 ;  /* 0x00000001ff1c7424 */ /* 0x000fe200078e00ff */
[----:B------:R-:W-:Y:S01]  /*4660*/  CS2R R26, SRZ ;  /* 0x00000000001a7805 */ /* 0x000fe2000001ff00 */
[----:B------:R-:W-:Y:S01]  /*4670*/  IMAD.MOV.U32 R24, RZ, RZ, 0x800 ;  /* 0x00000800ff187424 */ /* 0x000fe200078e00ff */
[----:B------:R-:W4:Y:S03]  /*4680*/  LDCU.64 UR4, c[0x0][0x890] ;  /* 0x00011200ff0477ac */ /* 0x000f260008000a00 */
[----:B------:R-:W3:Y:S01]  /*4690*/  LDC R23, c[0x0][0x370] ;  /* 0x0000dc00ff177b82 */ /* 0x000ee20000000800 */
[----:B------:R-:W-:Y:S01]  /*46a0*/  UMOV UR7, 0x400 ;  /* 0x0000040000077882 */ /* 0x000fe20000000000 */
[----:B------:R-:W-:-:S02]  /*46b0*/  UPLOP3.LUT UP1, UPT, UPT, UPT, UPT, 0x40, 0x4 ;  /* 0x000000000004789c */ /* 0x000fc40003f2e870 */
[----:B------:R-:W-:Y:S01]  /*46c0*/  ULEA UR7, UR37, UR7, 0x18 ;  /* 0x0000000725077291 */ /* 0x000fe2000f8ec0ff */
[----:B------:R-:W-:-:S03]  /*46d0*/  UMOV UR15, URZ ;  /* 0x000000ff000f7c82 */ /* 0x000fc60008000000 */
[----:B------:R-:W3:Y:S01]  /*46e0*/  LDC R3, c[0x0][0xb0c] ;  /* 0x0002c300ff037b82 */ /* 0x000ee20000000800 */
[----:B--2---:R-:W-:Y:S02]  /*46f0*/  UISETP.NE.U32.AND UP2, UPT, UR8, URZ, UPT ;  /* 0x000000ff0800728c */ /* 0x004fe4000bf45070 */
[----:B----4-:R-:W-:-:S05]  /*4700*/  UISETP.NE.U32.AND UP3, UPT, UR4, URZ, UPT ;  /* 0x000000ff0400728c */ /* 0x010fca000bf65070 */
[----:B------:R-:W2:Y:S01]  /*4710*/  LDC R20, c[0x0][0xb20] ;  /* 0x0002c800ff147b82 */ /* 0x000ea20000000800 */
[----:B-1----:R-:W-:Y:S01]  /*4720*/  ISETP.NE.AND P1, PT, R0, 0x1, PT ;  /* 0x000000010000780c */ /* 0x002fe20003f25270 */
[----:B------:R-:W-:Y:S02]  /*4730*/  UISETP.NE.AND.EX UP2, UPT, UR9, URZ, UPT, UP2 ;  /* 0x000000ff0900728c */ /* 0x000fe4000bf45320 */
[----:B------:R-:W-:-:S04]  /*4740*/  UISETP.NE.AND.EX UP3, UPT, UR5, URZ, UPT, UP3 ;  /* 0x000000ff0500728c */ /* 0x000fc8000bf65330 */
[----:B------:R-:W1:Y:S08]  /*4750*/  LDC.64 R32, c[0x0][0x348] ;  /* 0x0000d200ff207b82 */ /* 0x000e700000000a00 */
[----:B------:R-:W4:Y:S08]  /*4760*/  LDC.64 R14, c[0x0][0xb10] ;  /* 0x0002c400ff0e7b82 */ /* 0x000f300000000a00 */
[----:B------:R-:W1:Y:S08]  /*4770*/  LDC.64 R6, c[0x0][0xb18] ;  /* 0x0002c600ff067b82 */ /* 0x000e700000000a00 */
[----:B------:R-:W1:Y:S08]  /*4780*/  LDC.64 R4, c[0x0][0xb28] ;  /* 0x0002ca00ff047b82 */ /* 0x000e700000000a00 */
[----:B--23--:R-:W1:Y:S02]  /*4790*/  LDC R21, c[0x0][0x374] ;  /* 0x0000dd00ff157b82 */ /* 0x00ce640000000800 */
.L_x_94:
[C---:B------:R-:W-:Y:S02]  /*47a0*/  LEA R0, R27.reuse, UR7, 0x3 ;  /* 0x000000071b007c11 */ /* 0x040fe4000f8e18ff */
[----:B------:R-:W-:Y:S02]  /*47b0*/  SHF.L.U32 R2, R26, 0x1f, RZ ;  /* 0x0000001f1a027819 */ /* 0x000fe400000006ff */
[----:B------:R-:W-:Y:S02]  /*47c0*/  LEA R16, R27, UR7, 0x4 ;  /* 0x000000071b107c11 */ /* 0x000fe4000f8e20ff */
[----:B--2---:R-:W2:Y:S02]  /*47d0*/  SYNCS.PHASECHK.TRANS64.TRYWAIT P0, [R0+URZ+0x190], R2 ;  /* 0x00019002000075a7 */ /* 0x004ea400080011ff */
[----:B--2---:R-:W-:Y:S05]  /*47e0*/  @!P0 BRA `(.L_x_87) ;  /* 0x0000002c00ec8947 */ /* 0x004fea0003800000 */
.L_x_184:
[----:B------:R-:W-:Y:S01]  /*47f0*/  ISETP.GE.AND P0, PT, R22, 0x1, PT ;  /* 0x000000011600780c */ /* 0x000fe20003f06270 */
[----:B------:R-:W3:Y:S01]  /*4800*/  LDS.128 R16, [R16+0x220] ;  /* 0x0002200010107984 */ /* 0x000ee20000000c00 */
[----:B------:R-:W-:Y:S01]  /*4810*/  ISETP.NE.U32.AND P4, PT, RZ, UR4, PT ;  /* 0x00000004ff007c0c */ /* 0x000fe2000bf85070 */
[----:B--2---:R-:W-:Y:S03]  /*4820*/  VIADD R0, R0, 0x1a0 ;  /* 0x000001a000007836 */ /* 0x004fe60000000000 */
[----:B------:R-:W-:Y:S01]  /*4830*/  ISETP.NE.AND.EX P4, PT, RZ, UR5, PT, P4 ;  /* 0x00000005ff007c0c */ /* 0x000fe2000bf85340 */
[----:B------:R-:W-:Y:S01]  /*4840*/  @!PT LDS RZ, [RZ] ;  /* 0x00000000fffff984 */ /* 0x000fe20000000800 */
[----:B------:R-:W-:Y:S01]  /*4850*/  @!PT LDS RZ, [RZ] ;  /* 0x00000000fffff984 */ /* 0x000fe20000000800 */
[----:B------:R-:W-:Y:S01]  /*4860*/  @!PT LDS RZ, [RZ] ;  /* 0x00000000fffff984 */ /* 0x000fe20000000800 */
[----:B------:R-:W-:Y:S01]  /*4870*/  @!PT LDS RZ, [RZ] ;  /* 0x00000000fffff984 */ /* 0x000fe20000000800 */
[----:B------:R2:W-:Y:S06]  /*4880*/  MEMBAR.ALL.CTA ;  /* 0x0000000000007992 */ /* 0x0005ec0000008000 */
[----:B--2---:R-:W2:Y:S01]  /*4890*/  FENCE.VIEW.ASYNC.S ;  /* 0x00000000000073c6 */ /* 0x004ea20000000000 */
[----:B------:R-:W-:Y:S04]  /*48a0*/  PRMT R0, RZ, 0x654, R0 ;  /* 0x00000654ff007816 */ /* 0x000fe80000000000 */
[----:B--2---:R2:W-:Y:S01]  /*48b0*/  SYNCS.ARRIVE.TRANS64.RED.A1T0 RZ, [R0+URZ], RZ ;  /* 0x000000ff00ff79a7 */ /* 0x0045e200081004ff */
[----:B---3--:R-:W-:Y:S11]  /*48c0*/  LOP3.LUT P3, RZ, R18, 0x1, RZ, 0xc0, !PT ;  /* 0x0000000112ff7812 */ /* 0x008ff6000786c0ff */
[----:B------:R-:W-:Y:S02]  /*48d0*/  @!UPT UIADD3 URZ, UPT, UPT, URZ, URZ, URZ ;  /* 0x000000fffffff290 */ /* 0x000fe4000fffe0ff */
[----:B------:R-:W-:Y:S02]  /*48e0*/  @P3 MOV R11, R16 ;  /* 0x00000010000b3202 */ /* 0x000fe40000000f00 */
[----:B------:R-:W-:Y:S01]  /*48f0*/  @P3 LOP3.LUT R10, R17, 0xffff, RZ, 0xc0, !PT ;  /* 0x0000ffff110a3812 */ /* 0x000fe200078ec0ff */
[----:B--2---:R-:W-:Y:S06]  /*4900*/  @!P0 BRA `(.L_x_88) ;  /* 0x0000000000a48947 */ /* 0x004fec0003800000 */
[-C--:B-1----:R-:W-:Y:S01]  /*4910*/  IMAD.HI.U32 R0, R21, R7.reuse, RZ ;  /* 0x0000000715007227 */ /* 0x082fe200078e00ff */
[----:B------:R-:W-:Y:S02]  /*4920*/  ISETP.NE.AND P0, PT, R6, 0x1, PT ;  /* 0x000000010600780c */ /* 0x000fe40003f05270 */
[----:B------:R-:W-:Y:S01]  /*4930*/  ISETP.NE.AND P2, PT, R22, 0x1, PT ;  /* 0x000000011600780c */ /* 0x000fe20003f45270 */
[----:B----4-:R-:W-:Y:S01]  /*4940*/  IMAD.HI.U32 R9, R23, R14, RZ ;  /* 0x0000000e17097227 */ /* 0x010fe200078e00ff */
[----:B------:R-:W-:Y:S02]  /*4950*/  SHF.R.U32.HI R0, RZ, R20, R0 ;  /* 0x00000014ff007219 */ /* 0x000fe40000011600 */
[----:B------:R-:W-:Y:S01]  /*4960*/  ISETP.NE.AND P5, PT, R3, 0x1, PT ;  /* 0x000000010300780c */ /* 0x000fe20003fa5270 */
[----:B------:R-:W-:Y:S01]  /*4970*/  IMAD.HI.U32 R13, R10, R7, RZ ;  /* 0x000000070a0d7227 */ /* 0x000fe200078e00ff */
[----:B------:R-:W-:Y:S02]  /*4980*/  SHF.R.U32.HI R9, RZ, R15, R9 ;  /* 0x0000000fff097219 */ /* 0x000fe40000011609 */
[----:B------:R-:W-:Y:S01]  /*4990*/  SEL R0, R21, R0, !P0 ;  /* 0x0000000015007207 */ /* 0x000fe20004000000 */
[----:B------:R-:W-:Y:S01]  /*49a0*/  IMAD.HI.U32 R12, R11, R14, RZ ;  /* 0x0000000e0b0c7227 */ /* 0x000fe200078e00ff */
[----:B------:R-:W-:Y:S03]  /*49b0*/  SEL R9, R23, R9, !P5 ;  /* 0x0000000917097207 */ /* 0x000fe60006800000 */
[-C--:B------:R-:W-:Y:S01]  /*49c0*/  IMAD.HI.U32 R8, R0, R4.reuse, RZ ;  /* 0x0000000400087227 */ /* 0x080fe200078e00ff */
[----:B------:R-:W-:Y:S03]  /*49d0*/  SHF.R.U32.HI R12, RZ, R15, R12 ;  /* 0x0000000fff0c7219 */ /* 0x000fe6000001160c */
[----:B------:R-:W-:Y:S01]  /*49e0*/  IMAD.HI.U32 R2, R9, R4, RZ ;  /* 0x0000000409027227 */ /* 0x000fe200078e00ff */
[-C--:B------:R-:W-:Y:S02]  /*49f0*/  @P2 SHF.R.U32.HI R0, RZ, R5.reuse, R8 ;  /* 0x00000005ff002219 */ /* 0x080fe40000011608 */
[----:B------:R-:W-:Y:S02]  /*4a00*/  SHF.R.U32.HI R8, RZ, R20, R13 ;  /* 0x00000014ff087219 */ /* 0x000fe4000001160d */
[----:B------:R-:W-:Y:S01]  /*4a10*/  @P2 SHF.R.U32.HI R9, RZ, R5, R2 ;  /* 0x00000005ff092219 */ /* 0x000fe20000011602 */
[----:B------:R-:W-:Y:S01]  /*4a20*/  IMAD R0, R22, R0, RZ ;  /* 0x0000000016007224 */ /* 0x000fe200078e02ff */
[----:B------:R-:W-:Y:S02]  /*4a30*/  SEL R8, R10, R8, !P0 ;  /* 0x000000080a087207 */ /* 0x000fe40004000000 */
[----:B------:R-:W-:Y:S01]  /*4a40*/  SEL R2, R11, R12, !P5 ;  /* 0x0000000c0b027207 */ /* 0x000fe20006800000 */
[----:B------:R-:W-:Y:S01]  /*4a50*/  IMAD R12, R22, R9, RZ ;  /* 0x00000009160c7224 */ /* 0x000fe200078e02ff */
[C---:B------:R-:W-:Y:S01]  /*4a60*/  ISETP.GE.AND P0, PT, R8.reuse, R0, PT ;  /* 0x000000000800720c */ /* 0x040fe20003f06270 */
[----:B------:R-:W-:Y:S03]  /*4a70*/  IMAD.HI.U32 R0, R8, R4, RZ ;  /* 0x0000000408007227 */ /* 0x000fe600078e00ff */
[----:B------:R-:W-:Y:S02]  /*4a80*/  ISETP.GE.OR P0, PT, R2, R12, P0 ;  /* 0x0000000c0200720c */ /* 0x000fe40000706670 */
[-C--:B------:R-:W-:Y:S04]  /*4a90*/  SHF.R.U32.HI R0, RZ, R5.reuse, R0 ;  /* 0x00000005ff007219 */ /* 0x080fe80000011600 */
[----:B------:R-:W-:Y:S05]  /*4aa0*/  SEL R13, R8, R0, !P2 ;  /* 0x00000000080d7207 */ /* 0x000fea0005000000 */
[----:B------:R-:W-:Y:S02]  /*4ab0*/  IMAD.MOV R12, RZ, RZ, -R13 ;  /* 0x000000ffff0c7224 */ /* 0x000fe400078e0a0d */
[----:B------:R-:W-:Y:S04]  /*4ac0*/  @!P0 IMAD.HI.U32 R0, R2, R4, RZ ;  /* 0x0000000402008227 */ /* 0x000fe800078e00ff */
[----:B------:R-:W-:Y:S01]  /*4ad0*/  IMAD R12, R22, R12, R8 ;  /* 0x0000000c160c7224 */ /* 0x000fe200078e0208 */
[----:B------:R-:W-:Y:S04]  /*4ae0*/  @!P0 SHF.R.U32.HI R0, RZ, R5, R0 ;  /* 0x00000005ff008219 */ /* 0x000fe80000011600 */
[----:B------:R-:W-:Y:S04]  /*4af0*/  @!P0 SEL R0, R2, R0, !P2 ;  /* 0x0000000002008207 */ /* 0x000fe80005000000 */
[----:B------:R-:W-:Y:S01]  /*4b00*/  @!P0 IADD3 R13, PT, PT, R13, -R0, RZ ;  /* 0x800000000d0d8210 */ /* 0x000fe20007ffe0ff */
[----:B------:R-:W-:Y:S01]  /*4b10*/  @!P0 IMAD R0, R9, R12, R0 ;  /* 0x0000000c09008224 */ /* 0x000fe200078e0200 */
[----:B------:R-:W-:Y:S01]  /*4b20*/  IADD3 R9, PT, PT, -R8, RZ, RZ ;  /* 0x000000ff08097210 */ /* 0x000fe20007ffe1ff */
[--C-:B------:R-:W-:Y:S02]  /*4b30*/  IMAD.MOV R12, RZ, RZ, -R2.reuse ;  /* 0x000000ffff0c7224 */ /* 0x100fe400078e0a02 */
[----:B------:R-:W-:Y:S02]  /*4b40*/  @!P0 IMAD R8, R13, R22, R2 ;  /* 0x000000160d088224 */ /* 0x000fe400078e0202 */
[----:B------:R-:W-:Y:S02]  /*4b50*/  @!P0 IMAD.MOV.U32 R2, RZ, RZ, R0 ;  /* 0x000000ffff028224 */ /* 0x000fe400078e0000 */
[----:B------:R-:W-:Y:S02]  /*4b60*/  IMAD R11, R3, R12, R11 ;  /* 0x0000000c030b7224 */ /* 0x000fe400078e020b */
[----:B------:R-:W-:Y:S02]  /*4b70*/  IMAD R10, R6, R9, R10 ;  /* 0x00000009060a7224 */ /* 0x000fe400078e020a */
[----:B------:R-:W-:Y:S02]  /*4b80*/  IMAD R11, R2, R3, R11 ;  /* 0x00000003020b7224 */ /* 0x000fe400078e020b */
[----:B------:R-:W-:Y:S02]  /*4b90*/  IMAD R10, R8, R6, R10 ;  /* 0x00000006080a7224 */ /* 0x000fe400078e020a */
.L_x_88:
[----:B------:R-:W-:Y:S05]  /*4ba0*/  BRA.U UP1, `(.L_x_89) ;  /* 0x0000000101107547 */ /* 0x000fea000b800000 */
[----:B------:R-:W-:Y:S04]  /*4bb0*/  MOV R2, UR6 ;  /* 0x0000000600027c02 */ /* 0x000fe80008000f00 */
[----:B------:R-:W-:Y:S04]  /*4bc0*/  SHF.L.U32 R2, R2, 0x1f, RZ ;  /* 0x0000001f02027819 */ /* 0x000fe800000006ff */
[----:B------:R-:W2:Y:S02]  /*4bd0*/  SYNCS.PHASECHK.TRANS64.TRYWAIT P0, [UR7+0x188], R2 ;  /* 0x00018802ff0075a7 */ /* 0x000ea40008001107 */
[----:B--2---:R-:W-:Y:S05]  /*4be0*/  @!P0 BRA `(.L_x_90) ;  /* 0x0000002c00008947 */ /* 0x004fea0003800000 */
.L_x_89:
[----:B------:R-:W-:Y:S05]  /*4bf0*/  BRA.U !UP3, `(.L_x_91) ;  /* 0x000000010b347547 */ /* 0x000fea000b800000 */
[----:B------:R-:W-:Y:S01]  /*4c00*/  UPLOP3.LUT UP0, UPT, UPT, UPT, UP2, 0x80, 0x8 ;  /* 0x000000000008789c */ /* 0x000fe20003f0f020 */
[----:B--2---:R-:W-:Y:S02]  /*4c10*/  HFMA2 R0, -RZ, RZ, 0, 5.9604644775390625e-08 ;  /* 0x00000001ff007431 */ /* 0x004fe400000001ff */
[----:B------:R-:W-:Y:S03]  /*4c20*/  IMAD.MOV.U32 R49, RZ, RZ, 0x1 ;  /* 0x00000001ff317424 */ /* 0x000fe600078e00ff */
[----:B------:R-:W-:Y:S05]  /*4c30*/  PLOP3.LUT P0, PT, PT, PT, UP0, 0x80, 0x8 ;  /* 0x000000000008781c */ /* 0x000fea0003f0f008 */
[----:B------:R-:W2:Y:S01]  /*4c40*/  @UP0 LDCU.64 UR10, c[0x0][0x888] ;  /* 0x00011100ff0a07ac */ /* 0x000ea20008000a00 */
[----:B------:R-:W-:Y:S07]  /*4c50*/  @UP0 UIMAD UR8, UR36, UR4, URZ ;  /* 0x00000004240802a4 */ /* 0x000fee000f8e02ff */
[----:B------:R-:W-:Y:S01]  /*4c60*/  @!P0 PRMT R49, R0, 0x7610, R49 ;  /* 0x0000761000318816 */ /* 0x000fe20000000031 */
[----:B--2---:R-:W-:Y:S03]  /*4c70*/  @UP0 UIMAD.WIDE UR10, UR8, 0x4, UR10 ;  /* 0x00000004080a08a5 */ /* 0x004fe6000f8e020a */
[----:B------:R-:W2:Y:S03]  /*4c80*/  @!UP0 LDCU UR8, c[0x0][0x880] ;  /* 0x00011000ff0887ac */ /* 0x000ea60008000800 */
[----:B------:R-:W-:Y:S01]  /*4c90*/  IMAD.U32 R8, RZ, RZ, UR10 ;  /* 0x0000000aff087e24 */ /* 0x000fe2000f8e00ff */
[----:B------:R-:W-:Y:S05]  /*4ca0*/  MOV R9, UR11 ;  /* 0x0000000b00097c02 */ /* 0x000fea0008000f00 */
[----:B-----5:R3:W5:Y:S02]  /*4cb0*/  @P0 LDG.E R30, desc[UR40][R8.64] ;  /* 0x00000028081e0981 */ /* 0x020764000c1e1900 */
[----:B--23--:R-:W-:Y:S07]  /*4cc0*/  @!P0 IMAD.U32 R30, RZ, RZ, UR8 ;  /* 0x00000008ff1e8e24 */ /* 0x00cfee000f8e00ff */
.L_x_91:
[----:B-----5:R-:W-:Y:S01]  /*4cd0*/  @!P4 FSETP.EQ.AND P5, PT, R30, RZ, PT ;  /* 0x000000ff1e00c20b */ /* 0x020fe20003fa2000 */
[----:B------:R-:W-:Y:S01]  /*4ce0*/  @!UPT UIADD3 URZ, UPT, UPT, URZ, URZ, URZ ;  /* 0x000000fffffff290 */ /* 0x000fe2000fffe0ff */
[----:B------:R-:W-:Y:S11]  /*4cf0*/  @!P4 BRA `(.L_x_92) ;  /* 0x000000000014c947 */ /* 0x000ff60003800000 */
[----:B------:R-:W-:Y:S02]  /*4d00*/  LOP3.LUT P0, RZ, R49, 0xff, RZ, 0xc0, !PT ;  /* 0x000000ff31ff7812 */ /* 0x000fe4000780c0ff */
[----:B------:R-:W-:Y:S04]  /*4d10*/  PLOP3.LUT P5, PT, PT, PT, UP0, 0x80, 0x8 ;  /* 0x000000000008781c */ /* 0x000fe80003faf008 */
[----:B------:R-:W-:Y:S07]  /*4d20*/  PLOP3.LUT P5, PT, P5, PT, PT, 0x8, 0x80 ;  /* 0x000000000080781c */ /* 0x000fee0002fae170 */
[----:B------:R-:W-:Y:S11]  /*4d30*/  @P0 FSETP.EQ.AND P5, PT, R30, RZ, PT ;  /* 0x000000ff1e00020b */ /* 0x000ff60003fa2000 */
[----:B------:R-:W-:Y:S02]  /*4d40*/  @!UPT UIADD3 URZ, UPT, UPT, URZ, URZ, URZ ;  /* 0x000000fffffff290 */ /* 0x000fe4000fffe0ff */
.L_x_92:
[----:B------:R-:W3:Y:S01]  /*4d50*/  LDC.64 R8, c[0x0][0xb10] ;  /* 0x0002c400ff087b82 */ /* 0x000ee20000000a00 */
[----:B------:R-:W-:Y:S01]  /*4d60*/  ULEA UR13, UR15, UR7, 0x3 ;  /* 0x000000070f0d7291 */ /* 0x000fe2000f8e18ff */
[----:B------:R-:W-:Y:S01]  /*4d70*/  SHF.L.U32 R29, R28, 0x1f, RZ ;  /* 0x0000001f1c1d7819 */ /* 0x000fe200000006ff */
[----:B------:R-:W-:Y:S01]  /*4d80*/  VIADD R27, R27, 0x1 ;  /* 0x000000011b1b7836 */ /* 0x000fe20000000000 */
[----:B------:R-:W-:Y:S04]  /*4d90*/  @P3 SHF.R.U32.HI R25, RZ, 0x10, R17 ;  /* 0x00000010ff193819 */ /* 0x000fe80000011611 */
[----:B------:R-:W5:Y:S02]  /*4da0*/  LDC.64 R12, c[0x0][0xb18] ;  /* 0x0002c600ff0c7b82 */ /* 0x000f640000000a00 */
[----:B------:R-:W1:Y:S01]  /*4db0*/  SYNCS.PHASECHK.TRANS64.TRYWAIT P4, [UR13+0x170], R29 ;  /* 0x0001701dff0075a7 */ /* 0x000e62000808110d */
[C---:B---3--:R-:W-:Y:S05]  /*4dc0*/  @!P1 IMAD.HI.U32 R8, R11.reuse, R8, RZ ;  /* 0x000000080b089227 */ /* 0x048fea00078e00ff */
[----:B--2---:R-:W2:Y:S01]  /*4dd0*/  @!P1 LDC R0, c[0x0][0xb20] ;  /* 0x0002c800ff009b82 */ /* 0x004ea20000000800 */
[----:B------:R-:W-:Y:S01]  /*4de0*/  @!P1 SHF.R.U32.HI R8, RZ, R9, R8 ;  /* 0x00000009ff089219 */ /* 0x000fe20000011608 */
[----:B-----5:R-:W-:Y:S01]  /*4df0*/  @!P1 IMAD.HI.U32 R13, R10, R13, RZ ;  /* 0x0000000d0a0d9227 */ /* 0x020fe200078e00ff */
[----:B------:R-:W-:Y:S05]  /*4e00*/  @!P1 ISETP.NE.AND P0, PT, R12, 0x1, PT ;  /* 0x000000010c00980c */ /* 0x000fea0003f05270 */
[----:B------:R-:W3:Y:S01]  /*4e10*/  @!P1 LDC R2, c[0x0][0xb0c] ;  /* 0x0002c300ff029b82 */ /* 0x000ee20000000800 */
[----:B--2---:R-:W-:Y:S02]  /*4e20*/  @!P1 SHF.R.U32.HI R0, RZ, R0, R13 ;  /* 0x00000000ff009219 */ /* 0x004fe4000001160d */
[----:B---3--:R-:W-:Y:S02]  /*4e30*/  @!P1 ISETP.NE.AND P2, PT, R2, 0x1, PT ;  /* 0x000000010200980c */ /* 0x008fe40003f45270 */
[----:B------:R-:W-:Y:S02]  /*4e40*/  @!P1 SEL R9, R10, R0, !P0 ;  /* 0x000000000a099207 */ /* 0x000fe40004000000 */
[----:B------:R-:W-:Y:S02]  /*4e50*/  ELECT P0, URZ, PT ;  /* 0x0000000000ff782f */ /* 0x000fe40003800000 */
[----:B------:R-:W-:Y:S05]  /*4e60*/  @!P1 SEL R8, R11, R8, !P2 ;  /* 0x000000080b089207 */ /* 0x000fea0005000000 */
[----:B------:R-:W-:Y:S02]  /*4e70*/  @!P1 IMAD.IADD R0, R9, 0x1, -R8 ;  /* 0x0000000109009824 */ /* 0x000fe400078e0a08 */
[----:B------:R-:W-:Y:S02]  /*4e80*/  @!P1 IMAD.IADD R8, R8, 0x1, -R9 ;  /* 0x0000000108089824 */ /* 0x000fe400078e0a09 */
[----:B------:R-:W-:Y:S02]  /*4e90*/  @!P1 IMAD R11, R0, R2, R11 ;  /* 0x00000002000b9224 */ /* 0x000fe400078e020b */
[----:B------:R-:W-:Y:S01]  /*4ea0*/  @!P1 IMAD R10, R8, R12, R10 ;  /* 0x0000000c080a9224 */ /* 0x000fe200078e020a */
[----:B-1----:R-:W-:Y:S06]  /*4eb0*/  @!P4 BRA `(.L_x_93) ;  /* 0x000000280064c947 */ /* 0x002fec0003800000 */
.L_x_187:
[----:B------:R-:W-:Y:S01]  /*4ec0*/  PLOP3.LUT P5, PT, P5, P0, PT, 0xf2, 0x2f ;  /* 0x00000000002f781c */ /* 0x000fe20002fa1e72 */
[----:B------:R-:W-:Y:S01]  /*4ed0*/  UMOV UR16, 0x0 ;  /* 0x0000000000107882 */ /* 0x000fe20000000000 */
[----:B------:R-:W-:Y:S01]  /*4ee0*/  UMOV UR17, 0x10000000 ;  /* 0x1000000000117882 */ /* 0x000fe20000000000 */
[----:B------:R-:W-:Y:S01]  /*4ef0*/  UMOV UR12, UR36 ;  /* 0x00000024000c7c82 */ /* 0x000fe20008000000 */
[----:B------:R-:W-:Y:S09]  /*4f00*/  @P3 R2UR UR36, R25 ;  /* 0x00000000192432ca */ /* 0x000ff200000e0000 */
[----:B------:R-:W-:Y:S01]  /*4f10*/  @!P5 IADD3 R2, P0, PT, R32, 0x580, RZ ;  /* 0x000005802002d810 */ /* 0x000fe20007f1e0ff */
[----:B------:R-:W-:Y:S01]  /*4f20*/  @!P5 IMAD.SHL.U32 R47, R47, 0x10, RZ ;  /* 0x000000102f2fd824 */ /* 0x000fe200078e00ff */
[----:B------:R-:W-:Y:S01]  /*4f30*/  VOTEU.ALL UP1, P5 ;  /* 0x0000000000ff7886 */ /* 0x000fe20002820000 */
[----:B------:R-:W-:Y:S01]  /*4f40*/  @!P5 IMAD.SHL.U32 R48, R48, 0x40, RZ ;  /* 0x000000403030d824 */ /* 0x000fe200078e00ff */
[----:B------:R-:W-:Y:S01]  /*4f50*/  @!P5 R2UR UR9, R2 ;  /* 0x000000000209d2ca */ /* 0x000fe200000e0000 */
[----:B-1----:R-:W-:Y:S01]  /*4f60*/  @!P5 IMAD.X R0, RZ, RZ, R33, P0 ;  /* 0x000000ffff00d224 */ /* 0x002fe200000e0621 */
[----:B------:R-:W-:Y:S01]  /*4f70*/  @!P5 R2UR UR10, R47 ;  /* 0x000000002f0ad2ca */ /* 0x000fe200000e0000 */
[----:B------:R-:W-:Y:S01]  /*4f80*/  @!UP1 ULEA UR14, UR15, UR7, 0xb ;  /* 0x000000070f0e9291 */ /* 0x000fe2000f8e58ff */
[----:B------:R-:W-:Y:S01]  /*4f90*/  @!P5 R2UR UR11, R48 ;  /* 0x00000000300bd2ca */ /* 0x000fe200000e0000 */
[----:B------:R-:W-:Y:S01]  /*4fa0*/  UIADD3 UR15, UPT, UPT, UR15, 0x1, URZ ;  /* 0x000000010f0f7890 */ /* 0x000fe2000fffe0ff */
[----:B------:R-:W-:Y:S01]  /*4fb0*/  @!P5 R2UR UR8, R0 ;  /* 0x000000000008d2ca */ /* 0x000fe200000e0000 */
[----:B------:R-:W-:Y:S01]  /*4fc0*/  IMAD.IADD R47, R10, 0x1, R31 ;  /* 0x000000010a2f7824 */ /* 0x000fe200078e021f */
[----:B------:R-:W-:Y:S01]  /*4fd0*/  ISETP.NE.AND P0, PT, R27, 0x2, PT ;  /* 0x000000021b00780c */ /* 0x000fe20003f05270 */
[----:B------:R-:W-:Y:S03]  /*4fe0*/  IMAD.IADD R48, R11, 0x1, R46 ;  /* 0x000000010b307824 */ /* 0x000fe600078e022e */
[----:B------:R-:W-:Y:S01]  /*4ff0*/  SEL R0, RZ, 0x1, P0 ;  /* 0x00000001ff007807 */ /* 0x000fe20000000000 */
[----:B------:R-:W-:Y:S01]  /*5000*/  IMAD.U32 R8, RZ, RZ, UR9 ;  /* 0x00000009ff087e24 */ /* 0x000fe2000f8e00ff */
[----:B------:R-:W-:Y:S01]  /*5010*/  UIADD3 UR9, UPT, UPT, UR13, 0x160, URZ ;  /* 0x000001600d097890 */ /* 0x000fe2000fffe0ff */
[----:B------:R-:W-:Y:S02]  /*5020*/  SEL R27, R27, RZ, P0 ;  /* 0x000000ff1b1b7207 */ /* 0x000fe40000000000 */
[----:B------:R-:W-:Y:S02]  /*5030*/  LOP3.LUT R26, R26, R0, RZ, 0x3c, !PT ;  /* 0x000000001a1a7212 */ /* 0x000fe400078e3cff */
[----:B------:R-:W-:Y:S01]  /*5040*/  IMAD.U32 R9, RZ, RZ, UR8 ;  /* 0x00000008ff097e24 */ /* 0x000fe2000f8e00ff */
[----:B------:R-:W-:Y:S01]  /*5050*/  @!P5 R2UR UR18, R8 ;  /* 0x000000000812d2ca */ /* 0x000fe200000e0000 */
[----:B------:R-:W-:Y:S01]  /*5060*/  @!UP1 UIADD3 UR8, UPT, UPT, UR14, 0x300, URZ ;  /* 0x000003000e089890 */ /* 0x000fe2000fffe0ff */
[----:B------:R-:W-:Y:S02]  /*5070*/  VOTEU.ALL UP1, P5 ;  /* 0x0000000000ff7886 */ /* 0x000fe40002820000 */
[----:B------:R-:W-:Y:S01]  /*5080*/  @!P5 R2UR UR19, R9 ;  /* 0x000000000913d2ca */ /* 0x000fe200000e0000 */
[----:B------:R-:W-:Y:S11]  /*5090*/  UPRMT UR14, UR37, 0x654, UR9 ;  /* 0x00000654250e7896 */ /* 0x000ff60008000009 */
[----:B------:R-:W-:Y:S01]  /*50a0*/  @!UPT UIADD3 URZ, UPT, UPT, URZ, URZ, URZ ;  /* 0x000000fffffff290 */ /* 0x000fe2000fffe0ff */
[----:B------:R2:W-:Y:S01]  /*50b0*/  @!UP1 UTMALDG.3D [UR8], [UR18], desc[UR16] ;  /* 0x00001008120095b4 */ /* 0x0005e20008011000 */
[----:B------:R2:W-:Y:S01]  /*50c0*/  @!P5 SYNCS.ARRIVE.TRANS64.RED.A0TR RZ, [UR13+0x160], R24 ;  /* 0x00016018ffffd9a7 */ /* 0x0005e2000830040d */
[----:B------:R-:W-:Y:S04]  /*50d0*/  UISETP.NE.AND UP1, UPT, UR15, 0x2, UPT ;  /* 0x000000020f00788c */ /* 0x000fe8000bf25270 */
[----:B------:R-:W-:Y:S02]  /*50e0*/  USEL UR13, URZ, 0x1, UP1 ;  /* 0x00000001ff0d7887 */ /* 0x000fe40008800000 */
[----:B------:R-:W-:Y:S02]  /*50f0*/  USEL UR15, UR15, URZ, UP1 ;  /* 0x000000ff0f0f7287 */ /* 0x000fe40008800000 */
[----:B------:R-:W-:Y:S02]  /*5100*/  UPLOP3.LUT UP1, UPT, UPT, UPT, UPT, 0x80, 0x8 ;  /* 0x000000000008789c */ /* 0x000fe40003f2f070 */
[----:B------:R-:W-:Y:S01]  /*5110*/  LOP3.LUT R28, R28, UR13, RZ, 0x3c, !PT ;  /* 0x0000000d1c1c7c12 */ /* 0x000fe2000f8e3cff */
[----:B------:R-:W-:Y:S01]  /*5120*/  SYNCS.ARRIVE.TRANS64.RED.A1T0 RZ, [UR14], RZ ;  /* 0x000000ffffff79a7 */ /* 0x000fe2000810040e */
[----:B------:R-:W-:Y:S07]  /*5130*/  @P3 BRA `(.L_x_94) ;  /* 0xfffffff400983947 */ /* 0x000fee000383ffff */
[----:B------:R-:W-:Y:S01]  /*5140*/  UIADD3 UR7, UPT, UPT, UR7, 0x170, URZ ;  /* 0x0000017007077890 */ /* 0x000fe2000fffe0ff */
[----:B------:R-:W-:-:S03]  /*5150*/  SHF.L.U32 R2, R28, 0x1f, RZ ;  /* 0x0000001f1c027819 */ /* 0x000fc600000006ff */
[----:B------:R-:W-:-:S09]  /*5160*/  ULEA UR4, UR15, UR7, 0x3 ;  /* 0x000000070f047291 */ /* 0x000fd2000f8e18ff */
[----:B------:R-:W1:Y:S02]  /*5170*/  SYNCS.PHASECHK.TRANS64.TRYWAIT P0, [UR4], R2 ;  /* 0x00000002ff0075a7 */ /* 0x000e640008001104 */
[----:B-1----:R-:W-:Y:S05]  /*5180*/  @!P0 BRA `(.L_x_95) ;  /* 0x0000002400c88947 */ /* 0x002fea0003800000 */
.L_x_189:
[----:B------:R-:W-:-:S04]  /*5190*/  UIADD3 UR5, UPT, UPT, UR15, 0x1, URZ ;  /* 0x000000010f057890 */ /* 0x000fc8000fffe0ff */
[----:B------:R-:W-:-:S04]  /*51a0*/  UISETP.NE.AND UP0, UPT, UR5, 0x2, UPT ;  /* 0x000000020500788c */ /* 0x000fc8000bf05270 */
[----:B------:R-:W-:Y:S02]  /*51b0*/  USEL UR4, URZ, 0x1, UP0 ;  /* 0x00000001ff047887 */ /* 0x000fe40008000000 */
[----:B------:R-:W-:-:S04]  /*51c0*/  USEL UR5, UR5, URZ, UP0 ;  /* 0x000000ff05057287 */ /* 0x000fc80008000000 */
[----:B------:R-:W-:Y:S01]  /*51d0*/  ULEA UR5, UR5, UR7, 0x3 ;  /* 0x0000000705057291 */ /* 0x000fe2000f8e18ff */
[----:B-1----:R-:W-:-:S04]  /*51e0*/  LOP3.LUT R2, R28, UR4, RZ, 0x3c, !PT ;  /* 0x000000041c027c12 */ /* 0x002fc8000f8e3cff */
[----:B------:R-:W-:Y:S01]  /*51f0*/  SHF.L.U32 R2, R2, 0x1f, RZ ;  /* 0x0000001f02027819 */ /* 0x000fe200000006ff */
[----:B------:R-:W-:-:S07]  /*5200*/  IMAD.U32 R0, RZ, RZ, UR5 ;  /* 0x00000005ff007e24 */ /* 0x000fce000f8e00ff */
.L_x_96:
[----:B-1----:R1:W3:Y:S02]  /*5210*/  SYNCS.PHASECHK.TRANS64.TRYWAIT P0, [R0+URZ], R2 ;  /* 0x00000002000075a7 */ /* 0x0022e400080011ff */
[----:B---3--:R-:W-:Y:S05]  /*5220*/  @!P0 NANOSLEEP.SYNCS 0x989680 ;  /* 0x009896800000895d */ /* 0x008fea0003900000 */
[----:B------:R-:W3:Y:S02]  /*5230*/  @!P0 SYNCS.PHASECHK.TRANS64 P0, [R0+URZ], R2 ;  /* 0x00000002000085a7 */ /* 0x000ee400080010ff */
[----:B--23--:R-:W-:Y:S05]  /*5240*/  @P0 EXIT ;  /* 0x000000000000094d */ /* 0x00cfea0003800000 */
[----:B------:R-:W-:Y:S05]  /*5250*/  BRA `(.L_x_96) ;  /* 0xfffffffc00ec7947 */ /* 0x000fea000383ffff */
.L_x_86:
[----:B------:R-:W-:-:S06]  /*5260*/  UISETP.GE.AND UP1, UPT, UR8, 0x4, UPT ;  /* 0x000000040800788c */ /* 0x000fcc000bf26270 */
[----:B------:R-:W-:-:S13]  /*5270*/  PLOP3.LUT P0, PT, PT, PT, UP1, 0x80, 0x8 ;  /* 0x000000000008781c */ /* 0x000fda0003f0f018 */
[----:B------:R-:W-:Y:S05]  /*5280*/  @!P0 EXIT ;  /* 0x000000000000894d */ /* 0x000fea0003800000 */
[----:B------:R-:W-:Y:S01]  /*5290*/  BAR.SYNC.DEFER_BLOCKING 0x6, 0xa0 ;  /* 0x0182800000007b1d */ /* 0x000fe20000010000 */
[C---:B------:R-:W-:Y:S01]  /*52a0*/  IMAD.SHL.U32 R3, R61.reuse, 0x10, RZ ;  /* 0x000000103d037824 */ /* 0x040fe200078e00ff */
[----:B------:R-:W-:Y:S01]  /*52b0*/  SHF.R.U32.HI R4, RZ, 0x1, R61 ;  /* 0x00000001ff047819 */ /* 0x000fe2000001163d */
[C---:B------:R-:W-:Y:S01]  /*52c0*/  IMAD.SHL.U32 R60, R61.reuse, 0x8, RZ ;  /* 0x000000083d3c7824 */ /* 0x040fe200078e00ff */
[----:B------:R-:W-:Y:S01]  /*52d0*/  CS2R R56, SRZ ;  /* 0x0000000000387805 */ /* 0x000fe2000001ff00 */
[----:B------:R-:W-:Y:S01]  /*52e0*/  IMAD.SHL.U32 R2, R61, 0x2, RZ ;  /* 0x000000023d027824 */ /* 0x000fe200078e00ff */
[----:B------:R-:W-:Y:S02]  /*52f0*/  UMOV UR42, 0x400 ;  /* 0x00000400002a7882 */ /* 0x000fe40000000000 */
[----:B------:R-:W1:Y:S01]  /*5300*/  LDC R52, c[0x0][0x370] ;  /* 0x0000dc00ff347b82 */ /* 0x000e620000000800 */
[----:B------:R-:W-:Y:S01]  /*5310*/  ULEA UR42, UR37, UR42, 0x18 ;  /* 0x0000002a252a7291 */ /* 0x000fe2000f8ec0ff */
[----:B------:R-:W-:Y:S01]  /*5320*/  LOP3.LUT R5, R3, 0x40, RZ, 0xc0, !PT ;  /* 0x0000004003057812 */ /* 0x000fe200078ec0ff */
[----:B------:R-:W-:Y:S01]  /*5330*/  IMAD.U32 R28, R61, 0x10000, RZ ;  /* 0x000100003d1c7824 */ /* 0x000fe200078e00ff */
[----:B------:R-:W-:Y:S01]  /*5340*/  LOP3.LUT R60, R60, 0x300, RZ, 0xc0, !PT ;  /* 0x000003003c3c7812 */ /* 0x000fe200078ec0ff */
[----:B------:R-:W-:Y:S01]  /*5350*/  IMAD.MOV.U32 R59, RZ, RZ, 0x1 ;  /* 0x00000001ff3b7424 */ /* 0x000fe200078e00ff */
[----:B------:R-:W-:Y:S01]  /*5360*/  LOP3.LUT R4, R5, 0x8, R4, 0xf8, !PT ;  /* 0x0000000805047812 */ /* 0x000fe200078ef804 */
[----:B------:R-:W-:Y:S01]  /*5370*/  IMAD.MOV.U32 R27, RZ, RZ, RZ ;  /* 0x000000ffff1b7224 */ /* 0x000fe200078e00ff */
[----:B------:R-:W2:Y:S01]  /*5380*/  LDC R24, c[0x0][0xb0c] ;  /* 0x0002c300ff187b82 */ /* 0x000ea20000000800 */
[--C-:B------:R-:W-:Y:S01]  /*5390*/  LOP3.LUT R60, R60, 0x30, R3.reuse, 0xf8, !PT ;  /* 0x000000303c3c7812 */ /* 0x100fe200078ef803 */
[----:B------:R-:W-:Y:S01]  /*53a0*/  IMAD.MOV.U32 R58, RZ, RZ, RZ ;  /* 0x000000ffff3a7224 */ /* 0x000fe200078e00ff */
[----:B------:R-:W-:Y:S01]  /*53b0*/  LOP3.LUT R2, R4, 0x8, R2, 0x78, !PT ;  /* 0x0000000804027812 */ /* 0x000fe200078e7802 */
[----:B------:R-:W-:Y:S01]  /*53c0*/  IMAD.MOV.U32 R63, RZ, RZ, RZ ;  /* 0x000000ffff3f7224 */ /* 0x000fe200078e00ff */
[----:B------:R-:W-:Y:S01]  /*53d0*/  LOP3.LUT R60, R60, 0x80, R3, 0xf8, !PT ;  /* 0x000000803c3c7812 */ /* 0x000fe200078ef803 */
[----:B------:R-:W-:Y:S01]  /*53e0*/  IMAD.MOV.U32 R55, RZ, RZ, RZ ;  /* 0x000000ffff377224 */ /* 0x000fe200078e00ff */
[----:B------:R-:W-:Y:S01]  /*53f0*/  LOP3.LUT R28, R28, 0x600000, RZ, 0xc0, !PT ;  /* 0x006000001c1c7812 */ /* 0x000fe200078ec0ff */
[----:B------:R-:W4:Y:S01]  /*5400*/  LDC R50, c[0x0][0xb20] ;  /* 0x0002c800ff327b82 */ /* 0x000f220000000800 */
[----:B------:R-:W3:Y:S01]  /*5410*/  LDS R0, [UR42+0x240] ;  /* 0x0002402aff007984 */ /* 0x000ee20008000800 */
[----:B------:R-:W-:Y:S01]  /*5420*/  LOP3.LUT R60, R60, R2, RZ, 0xfc, !PT ;  /* 0x000000023c3c7212 */ /* 0x000fe200078efcff */
[----:B------:R-:W1:Y:S01]  /*5430*/  LDCU.64 UR46, c[0x0][0x348] ;  /* 0x00006900ff2e77ac */ /* 0x000e620008000a00 */
[----:B------:R-:W-:-:S03]  /*5440*/  LOP3.LUT R61, R61, 0x60, RZ, 0xc0, !PT ;  /* 0x000000603d3d7812 */ /* 0x000fc600078ec0ff */
[----:B------:R-:W-:Y:S01]  /*5450*/  IMAD.SHL.U32 R60, R60, 0x2, RZ ;  /* 0x000000023c3c7824 */ /* 0x000fe200078e00ff */
[----:B------:R-:W1:Y:S01]  /*5460*/  LDC R23, c[0x0][0xb30] ;  /* 0x0002cc00ff177b82 */ /* 0x000e620000000800 */
[----:B------:R-:W1:Y:S01]  /*5470*/  LDCU.64 UR38, c[0x0][0x888] ;  /* 0x00011100ff2677ac */ /* 0x000e620008000a00 */
[----:B------:R-:W-:Y:S01]  /*5480*/  UIADD3 UR44, UPT, UPT, UR42, 0x300, URZ ;  /* 0x000003002a2c7890 */ /* 0x000fe2000fffe0ff */
[----:B------:R-:W-:-:S05]  /*5490*/  UMOV UR43, URZ ;  /* 0x000000ff002b7c82 */ /* 0x000fca0008000000 */
[----:B------:R-:W1:Y:S08]  /*54a0*/  LDC.64 R44, c[0x0][0xb10] ;  /* 0x0002c400ff2c7b82 */ /* 0x000e700000000a00 */
[----:B------:R-:W1:Y:S08]  /*54b0*/  LDC.64 R18, c[0x0][0xb18] ;  /* 0x0002c600ff127b82 */ /* 0x000e700000000a00 */
[----:B------:R-:W1:Y:S08]  /*54c0*/  LDC.64 R40, c[0x0][0x888] ;  /* 0x00022200ff287b82 */ /* 0x000e700000000a00 */
[----:B------:R-:W1:Y:S01]  /*54d0*/  LDC.64 R16, c[0x0][0xb28] ;  /* 0x0002ca00ff107b82 */ /* 0x000e620000000a00 */
[----:B---3--:R-:W-:-:S07]  /*54e0*/  IMAD.IADD R28, R0, 0x1, R28 ;  /* 0x00000001001c7824 */ /* 0x008fce00078e021c */
[----:B------:R-:W3:Y:S08]  /*54f0*/  LDC.64 R42, c[0x0][0x890] ;  /* 0x00022400ff2a7b82 */ /* 0x000ef00000000a00 */
[----:B------:R-:W1:Y:S08]  /*5500*/  LDC.64 R38, c[0x0][0x8b0] ;  /* 0x00022c00ff267b82 */ /* 0x000e700000000a00 */
[----:B------:R-:W1:Y:S08]  /*5510*/  LDC.64 R36, c[0x0][0x8a8] ;  /* 0x00022a00ff247b82 */ /* 0x000e700000000a00 */
[----:B--2-4-:R-:W1:Y:S02]  /*5520*/  LDC R51, c[0x0][0x374] ;  /* 0x0000dd00ff337b82 */ /* 0x014e640000000800 */
.L_x_116:
[----:B------:R-:W-:Y:S02]  /*5530*/  LEA R0, R63, UR42, 0x3 ;  /* 0x0000002a3f007c11 */ /* 0x000fe4000f8e18ff */
[----:B------:R-:W-:Y:S02]  /*5540*/  SHF.L.U32 R2, R57, 0x1f, RZ ;  /* 0x0000001f39027819 */ /* 0x000fe400000006ff */
[----:B------:R-:W-:Y:S02]  /*5550*/  LEA R32, R63, UR42, 0x4 ;  /* 0x0000002a3f207c11 */ /* 0x000fe4000f8e20ff */
[----:B--2---:R-:W2:Y:S02]  /*5560*/  SYNCS.PHASECHK.TRANS64.TRYWAIT P0, [R0+URZ+0x190], R2 ;  /* 0x00019002000075a7 */ /* 0x004ea400080011ff */
[----:B-12---:R-:W-:Y:S05]  /*5570*/  @!P0 BRA `(.L_x_97) ;  /* 0x0000002000e48947 */ /* 0x006fea0003800000 */
.L_x_190:
[----:B------:R-:W4:Y:S01]  /*5580*/  LDC.64 R10, c[0x0][0xb10] ;  /* 0x0002c400ff0a7b82 */ /* 0x000f220000000a00 */
[----:B------:R-:W3:Y:S01]  /*5590*/  LDS.128 R32, [R32+0x220] ;  /* 0x0002200020207984 */ /* 0x000ee20000000c00 */
[----:B-1----:R-:W-:Y:S01]  /*55a0*/  ISETP.NE.AND P1, PT, R23, 0x1, PT ;  /* 0x000000011700780c */ /* 0x002fe20003f25270 */
[----:B--2---:R-:W-:Y:S01]  /*55b0*/  VIADD R0, R0, 0x1a0 ;  /* 0x000001a000007836 */ /* 0x004fe20000000000 */
[----:B------:R-:W-:Y:S04]  /*55c0*/  ISETP.GE.AND P0, PT, R22, 0x1, PT ;  /* 0x000000011600780c */ /* 0x000fe80003f06270 */
[----:B------:R-:W1:Y:S01]  /*55d0*/  LDC.64 R8, c[0x0][0xb18] ;  /* 0x0002c600ff087b82 */ /* 0x000e620000000a00 */
[----:B------:R-:W-:Y:S01]  /*55e0*/  PRMT R0, RZ, 0x654, R0 ;  /* 0x00000654ff007816 */ /* 0x000fe20000000000 */
[----:B------:R-:W-:Y:S01]  /*55f0*/  @!PT LDS RZ, [RZ] ;  /* 0x00000000fffff984 */ /* 0x000fe20000000800 */
[----:B------:R-:W-:Y:S01]  /*5600*/  @!PT LDS RZ, [RZ] ;  /* 0x00000000fffff984 */ /* 0x000fe20000000800 */
[----:B------:R-:W-:Y:S01]  /*5610*/  @!PT LDS RZ, [RZ] ;  /* 0x00000000fffff984 */ /* 0x000fe20000000800 */
[----:B------:R-:W-:Y:S01]  /*5620*/  @!PT LDS RZ, [RZ] ;  /* 0x00000000fffff984 */ /* 0x000fe20000000800 */
[----:B------:R2:W-:Y:S06]  /*5630*/  MEMBAR.ALL.CTA ;  /* 0x0000000000007992 */ /* 0x0005ec0000008000 */
[----:B--2---:R-:W2:Y:S01]  /*5640*/  FENCE.VIEW.ASYNC.S ;  /* 0x00000000000073c6 */ /* 0x004ea20000000000 */
[----:B------:R-:W1:Y:S08]  /*5650*/  @!P1 LDC R12, c[0x0][0xb20] ;  /* 0x0002c800ff0c9b82 */ /* 0x000e700000000800 */
[----:B------:R-:W1:Y:S01]  /*5660*/  @!P1 LDC R7, c[0x0][0xb0c] ;  /* 0x0002c300ff079b82 */ /* 0x000e620000000800 */
[----:B--2---:R2:W-:Y:S01]  /*5670*/  SYNCS.ARRIVE.TRANS64.RED.A1T0 RZ, [R0+URZ], RZ ;  /* 0x000000ff00ff79a7 */ /* 0x0045e200081004ff */
[----:B---3--:R-:W-:Y:S04]  /*5680*/  LOP3.LUT P4, RZ, R34, 0x1, RZ, 0xc0, !PT ;  /* 0x0000000122ff7812 */ /* 0x008fe8000788c0ff */
[----:B------:R-:W-:Y:S09]  /*5690*/  P2R R62, PR, RZ, 0x10 ;  /* 0x00000010ff3e7803 */ /* 0x000ff20000000000 */
[----:B------:R-:W-:Y:S02]  /*56a0*/  @P4 MOV R26, R32 ;  /* 0x00000020001a4202 */ /* 0x000fe40000000f00 */
[----:B------:R-:W-:Y:S01]  /*56b0*/  @P4 LOP3.LUT R25, R33, 0xffff, RZ, 0xc0, !PT ;  /* 0x0000ffff21194812 */ /* 0x000fe200078ec0ff */
[----:B--2-4-:R-:W-:Y:S06]  /*56c0*/  @!P0 BRA `(.L_x_98) ;  /* 0x0000000000a48947 */ /* 0x014fec0003800000 */
[-C--:B------:R-:W-:Y:S01]  /*56d0*/  IMAD.HI.U32 R0, R51, R19.reuse, RZ ;  /* 0x0000001333007227 */ /* 0x080fe200078e00ff */
[----:B------:R-:W-:Y:S02]  /*56e0*/  ISETP.NE.AND P0, PT, R18, 0x1, PT ;  /* 0x000000011200780c */ /* 0x000fe40003f05270 */
[----:B------:R-:W-:Y:S01]  /*56f0*/  ISETP.NE.AND P2, PT, R22, 0x1, PT ;  /* 0x000000011600780c */ /* 0x000fe20003f45270 */
[----:B------:R-:W-:Y:S01]  /*5700*/  IMAD.HI.U32 R4, R52, R44, RZ ;  /* 0x0000002c34047227 */ /* 0x000fe200078e00ff */
[----:B------:R-:W-:Y:S02]  /*5710*/  SHF.R.U32.HI R0, RZ, R50, R0 ;  /* 0x00000032ff007219 */ /* 0x000fe40000011600 */
[----:B------:R-:W-:Y:S01]  /*5720*/  ISETP.NE.AND P3, PT, R24, 0x1, PT ;  /* 0x000000011800780c */ /* 0x000fe20003f65270 */
[----:B------:R-:W-:Y:S01]  /*5730*/  IMAD.HI.U32 R6, R25, R19, RZ ;  /* 0x0000001319067227 */ /* 0x000fe200078e00ff */
[-C--:B------:R-:W-:Y:S02]  /*5740*/  SHF.R.U32.HI R4, RZ, R45.reuse, R4 ;  /* 0x0000002dff047219 */ /* 0x080fe40000011604 */
        /* <DEDUP_REMOVED lines=14> */
[C---:B------:R-:W-:Y:S03]  /*5830*/  IMAD.HI.U32 R0, R3.reuse, R16, RZ ;  /* 0x0000001003007227 */ /* 0x040fe600078e00ff */
[C---:B------:R-:W-:Y:S02]  /*5840*/  ISETP.GE.OR P0, PT, R2.reuse, R5, P0 ;  /* 0x000000050200720c */ /* 0x040fe40000706670 */
[----:B------:R-:W-:Y:S04]  /*5850*/  SHF.R.U32.HI R0, RZ, R17, R0 ;  /* 0x00000011ff007219 */ /* 0x000fe80000011600 */
[C---:B------:R-:W-:Y:S05]  /*5860*/  SEL R6, R3.reuse, R0, !P2 ;  /* 0x0000000003067207 */ /* 0x040fea0005000000 */
        /* <DEDUP_REMOVED lines=14> */
[----:B------:R-:W-:Y:S07]  /*5950*/  IMAD R25, R3, R18, R25 ;  /* 0x0000001203197224 */ /* 0x000fee00078e0219 */
.L_x_98:
[----:B------:R-:W-:Y:S01]  /*5960*/  @!P1 IMAD.HI.U32 R0, R26, R10, RZ ;  /* 0x0000000a1a009227 */ /* 0x000fe200078e00ff */
[----:B-1----:R-:W-:Y:S01]  /*5970*/  @!P1 ISETP.NE.AND P0, PT, R8, 0x1, PT ;  /* 0x000000010800980c */ /* 0x002fe20003f05270 */
[----:B------:R-:W-:Y:S01]  /*5980*/  ULOP3.LUT UP0, URZ, UR44, 0x90, URZ, 0xc0, !UPT ;  /* 0x000000902cff7892 */ /* 0x000fe2000f80c0ff */
[----:B------:R-:W-:Y:S01]  /*5990*/  @!P1 ISETP.NE.AND P2, PT, R7, 0x1, PT ;  /* 0x000000010700980c */ /* 0x000fe20003f45270 */
[----:B------:R-:W-:Y:S01]  /*59a0*/  @!P1 IMAD.HI.U32 R2, R25, R9, RZ ;  /* 0x0000000919029227 */ /* 0x000fe200078e00ff */
[----:B------:R-:W-:Y:S02]  /*59b0*/  @!P1 SHF.R.U32.HI R0, RZ, R11, R0 ;  /* 0x0000000bff009219 */ /* 0x000fe40000011600 */
[----:B------:R-:W-:Y:S01]  /*59c0*/  @P4 SHF.R.U32.HI R54, RZ, 0x10, R33 ;  /* 0x00000010ff364819 */ /* 0x000fe20000011621 */
[----:B------:R-:W-:Y:S01]  /*59d0*/  VIADD R63, R63, 0x1 ;  /* 0x000000013f3f7836 */ /* 0x000fe20000000000 */
[----:B------:R-:W-:Y:S02]  /*59e0*/  @!P1 SHF.R.U32.HI R2, RZ, R12, R2 ;  /* 0x0000000cff029219 */ /* 0x000fe40000011602 */
[----:B------:R-:W-:Y:S02]  /*59f0*/  @!P1 SEL R3, R26, R0, !P2 ;  /* 0x000000001a039207 */ /* 0x000fe40005000000 */
[----:B------:R-:W-:Y:S05]  /*5a00*/  @!P1 SEL R2, R25, R2, !P0 ;  /* 0x0000000219029207 */ /* 0x000fea0004000000 */
[----:B------:R-:W-:Y:S02]  /*5a10*/  @!P1 IMAD.IADD R0, R2, 0x1, -R3 ;  /* 0x0000000102009824 */ /* 0x000fe400078e0a03 */
[----:B------:R-:W-:Y:S02]  /*5a20*/  @!P1 IMAD.IADD R2, R3, 0x1, -R2 ;  /* 0x0000000103029824 */ /* 0x000fe400078e0a02 */
[----:B------:R-:W-:Y:S02]  /*5a30*/  @!P1 IMAD R26, R0, R7, R26 ;  /* 0x00000007001a9224 */ /* 0x000fe400078e021a */
[----:B------:R-:W-:Y:S01]  /*5a40*/  @!P1 IMAD R25, R2, R8, R25 ;  /* 0x0000000802199224 */ /* 0x000fe200078e0219 */
[----:B------:R-:W-:Y:S06]  /*5a50*/  BRA.U !UP0, `(.L_x_99) ;  /* 0x00000001087c7547 */ /* 0x000fec000b800000 */
[----:B------:R-:W1:Y:S01]  /*5a60*/  LDCU.64 UR8, c[0x4][0x80] ;  /* 0x01001000ff0877ac */ /* 0x000e620008000a00 */
[----:B------:R-:W-:Y:S01]  /*5a70*/  MOV R2, 0x0 ;  /* 0x0000000000027802 */ /* 0x000fe20000000f00 */
[----:B------:R-:W-:Y:S02]  /*5a80*/  HFMA2 R12, -RZ, RZ, 0, 5.9604644775390625e-08 ;  /* 0x00000001ff0c7431 */ /* 0x000fe400000001ff */
[----:B------:R-:W-:Y:S01]  /*5a90*/  IMAD.MOV.U32 R8, RZ, RZ, 0x70 ;  /* 0x00000070ff087424 */ /* 0x000fe200078e00ff */
[----:B------:R2:W3:Y:S01]  /*5aa0*/  LDC.64 R14, c[0x4][R2] ;  /* 0x01000000020e7b82 */ /* 0x0004e20000000a00 */
[----:B------:R-:W4:Y:S01]  /*5ab0*/  LDCU.64 UR6, c[0x4][0x88] ;  /* 0x01001100ff0677ac */ /* 0x000f220008000a00 */
[----:B------:R-:W-:Y:S01]  /*5ac0*/  IMAD.MOV.U32 R13, RZ, RZ, RZ ;  /* 0x000000ffff0d7224 */ /* 0x000fe200078e00ff */
[----:B------:R-:W2:Y:S01]  /*5ad0*/  LDCU.64 UR4, c[0x4][0x8] ;  /* 0x01000100ff0477ac */ /* 0x000ea20008000a00 */
[----:B-1----:R-:W-:Y:S01]  /*5ae0*/  MOV R5, UR9 ;  /* 0x0000000900057c02 */ /* 0x002fe20008000f00 */
[----:B------:R-:W-:Y:S01]  /*5af0*/  IMAD.U32 R4, RZ, RZ, UR8 ;  /* 0x00000008ff047e24 */ /* 0x000fe2000f8e00ff */
[----:B----4-:R-:W-:Y:S01]  /*5b00*/  MOV R7, UR7 ;  /* 0x0000000700077c02 */ /* 0x010fe20008000f00 */
[----:B------:R-:W-:Y:S01]  /*5b10*/  IMAD.U32 R6, RZ, RZ, UR6 ;  /* 0x00000006ff067e24 */ /* 0x000fe2000f8e00ff */
[----:B--2---:R-:W-:Y:S01]  /*5b20*/  MOV R11, UR5 ;  /* 0x00000005000b7c02 */ /* 0x004fe20008000f00 */
[----:B------:R-:W-:Y:S02]  /*5b30*/  IMAD.U32 R10, RZ, RZ, UR4 ;  /* 0x00000004ff0a7e24 */ /* 0x000fe4000f8e00ff */
[----:B------:R-:W-:Y:S07]  /*5b40*/  LEPC R20, `(.L_x_100) ;  /* 0x000000001014794e */ /* 0x000fee0000000000 */
[----:B---3-5:R-:W-:Y:S05]  /*5b50*/  CALL.ABS.NOINC R14 ;  /* 0x000000000e007343 */ /* 0x028fea0003c00000 */
.L_x_100:
[----:B------:R-:W1:Y:S01]  /*5b60*/  LDCU.64 UR8, c[0x4][0x80] ;  /* 0x01001000ff0877ac */ /* 0x000e620008000a00 */
[----:B------:R-:W2:Y:S01]  /*5b70*/  LDC.64 R2, c[0x4][R2] ;  /* 0x0100000002027b82 */ /* 0x000ea20000000a00 */
[----:B------:R-:W-:Y:S02]  /*5b80*/  HFMA2 R12, -RZ, RZ, 0, 5.9604644775390625e-08 ;  /* 0x00000001ff0c7431 */ /* 0x000fe400000001ff */
[----:B------:R-:W-:Y:S02]  /*5b90*/  IMAD.MOV.U32 R8, RZ, RZ, 0x70 ;  /* 0x00000070ff087424 */ /* 0x000fe400078e00ff */
[----:B------:R-:W-:Y:S01]  /*5ba0*/  IMAD.MOV.U32 R13, RZ, RZ, RZ ;  /* 0x000000ffff0d7224 */ /* 0x000fe200078e00ff */
[----:B------:R-:W3:Y:S01]  /*5bb0*/  LDCU.64 UR6, c[0x4][0x88] ;  /* 0x01001100ff0677ac */ /* 0x000ee20008000a00 */
[----:B------:R-:W4:Y:S01]  /*5bc0*/  LDCU.64 UR4, c[0x4][0x8] ;  /* 0x01000100ff0477ac */ /* 0x000f220008000a00 */
[----:B-1----:R-:W-:Y:S02]  /*5bd0*/  MOV R4, UR8 ;  /* 0x0000000800047c02 */ /* 0x002fe40008000f00 */
[----:B------:R-:W-:Y:S02]  /*5be0*/  MOV R5, UR9 ;  /* 0x0000000900057c02 */ /* 0x000fe40008000f00 */
[----:B---3--:R-:W-:Y:S01]  /*5bf0*/  MOV R7, UR7 ;  /* 0x0000000700077c02 */ /* 0x008fe20008000f00 */
[----:B------:R-:W-:Y:S01]  /*5c00*/  IMAD.U32 R6, RZ, RZ, UR6 ;  /* 0x00000006ff067e24 */ /* 0x000fe2000f8e00ff */
[----:B----4-:R-:W-:Y:S01]  /*5c10*/  MOV R11, UR5 ;  /* 0x00000005000b7c02 */ /* 0x010fe20008000f00 */
[----:B------:R-:W-:Y:S02]  /*5c20*/  IMAD.U32 R10, RZ, RZ, UR4 ;  /* 0x00000004ff0a7e24 */ /* 0x000fe4000f8e00ff */
[----:B------:R-:W-:Y:S07]  /*5c30*/  LEPC R20, `(.L_x_99) ;  /* 0x000000001014794e */ /* 0x000fee0000000000 */
[----:B--2---:R-:W-:Y:S05]  /*5c40*/  CALL.ABS.NOINC R2 ;  /* 0x0000000002007343 */ /* 0x004fea0003c00000 */
.L_x_99:
[----:B------:R-:W-:Y:S01]  /*5c50*/  ISETP.NE.U32.AND P2, PT, R42, RZ, PT ;  /* 0x000000ff2a00720c */ /* 0x000fe20003f45070 */
[----:B------:R-:W-:Y:S01]  /*5c60*/  UISETP.NE.AND UP1, UPT, UR45, URZ, UPT ;  /* 0x000000ff2d00728c */ /* 0x000fe2000bf25270 */
[----:B------:R-:W-:Y:S02]  /*5c70*/  ISETP.NE.U32.AND P4, PT, R38, RZ, PT ;  /* 0x000000ff2600720c */ /* 0x000fe40003f85070 */
[----:B------:R-:W-:Y:S02]  /*5c80*/  ISETP.NE.AND.EX P2, PT, R43, RZ, PT, P2 ;  /* 0x000000ff2b00720c */ /* 0x000fe40003f45320 */
[----:B------:R-:W-:Y:S02]  /*5c90*/  PLOP3.LUT P1, PT, PT, PT, PT, 0x8, 0x80 ;  /* 0x000000000080781c */ /* 0x000fe40003f2e170 */
[----:B------:R-:W-:Y:S02]  /*5ca0*/  PLOP3.LUT P0, PT, PT, PT, UP1, 0x80, 0x8 ;  /* 0x000000000008781c */ /* 0x000fe40003f0f018 */
[----:B------:R-:W-:Y:S02]  /*5cb0*/  ISETP.NE.AND.EX P4, PT, R39, RZ, PT, P4 ;  /* 0x000000ff2700720c */ /* 0x000fe40003f85340 */
[----:B------:R-:W1:Y:S09]  /*5cc0*/  @UP1 LDCU.64 UR4, c[0x0][0x888] ;  /* 0x00011100ff0417ac */ /* 0x000e720008000a00 */
[----:B------:R-:W-:Y:S01]  /*5cd0*/  @P0 PLOP3.LUT P1, PT, P2, PT, PT, 0x80, 0x8 ;  /* 0x000000000008081c */ /* 0x000fe2000172f070 */
[----:B-1----:R-:W-:Y:S04]  /*5ce0*/  @UP1 UISETP.NE.U32.AND UP0, UPT, UR4, URZ, UPT ;  /* 0x000000ff0400128c */ /* 0x002fe8000bf05070 */
[----:B------:R-:W-:Y:S04]  /*5cf0*/  @UP1 UISETP.NE.AND.EX UP0, UPT, UR5, URZ, UPT, UP0 ;  /* 0x000000ff0500128c */ /* 0x000fe8000bf05300 */
[----:B------:R-:W-:Y:S01]  /*5d00*/  @UP1 USEL UR4, URZ, 0xffffffff, UP0 ;  /* 0xffffffffff041887 */ /* 0x000fe20008000000 */
[----:B------:R-:W-:Y:S11]  /*5d10*/  @!P2 BRA `(.L_x_101) ;  /* 0x00000000002ca947 */ /* 0x000ff60003800000 */
[----:B------:R-:W-:Y:S01]  /*5d20*/  ISETP.NE.U32.AND P3, PT, R40, RZ, PT ;  /* 0x000000ff2800720c */ /* 0x000fe20003f65070 */
[----:B------:R-:W-:Y:S03]  /*5d30*/  IMAD.MOV.U32 R49, RZ, RZ, 0x1 ;  /* 0x00000001ff317424 */ /* 0x000fe600078e00ff */
[----:B------:R-:W-:Y:S11]  /*5d40*/  ISETP.NE.AND.EX P3, PT, R41, RZ, PT, P3 ;  /* 0x000000ff2900720c */ /* 0x000ff60003f65330 */
[----:B------:R-:W-:Y:S02]  /*5d50*/  @!UPT UIADD3 URZ, UPT, UPT, URZ, URZ, URZ ;  /* 0x000000fffffff290 */ /* 0x000fe4000fffe0ff */
[----:B------:R-:W1:Y:S01]  /*5d60*/  @P3 LDC.64 R2, c[0x0][0x888] ;  /* 0x00022200ff023b82 */ /* 0x000e620000000a00 */
[----:B------:R-:W-:Y:S04]  /*5d70*/  @P3 IMAD R0, R42, UR36, RZ ;  /* 0x000000242a003c24 */ /* 0x000fe8000f8e02ff */
[----:B-1----:R-:W-:Y:S04]  /*5d80*/  @P3 IMAD.WIDE R2, R0, 0x4, R2 ;  /* 0x0000000400023825 */ /* 0x002fe800078e0202 */
[----:B------:R-:W-:Y:S01]  /*5d90*/  HFMA2 R0, -RZ, RZ, 0, 5.9604644775390625e-08 ;  /* 0x00000001ff007431 */ /* 0x000fe200000001ff */
[----:B-----5:R1:W5:Y:S04]  /*5da0*/  @P3 LDG.E R30, desc[UR40][R2.64] ;  /* 0x00000028021e3981 */ /* 0x020368000c1e1900 */
[----:B------:R-:W-:Y:S01]  /*5db0*/  @!P3 PRMT R49, R0, 0x7610, R49 ;  /* 0x000076100031b816 */ /* 0x000fe20000000031 */
[----:B-1----:R-:W2:Y:S06]  /*5dc0*/  @!P3 LDC R30, c[0x0][0x880] ;  /* 0x00022000ff1ebb82 */ /* 0x002eac0000000800 */
.L_x_101:
[----:B------:R-:W-:Y:S05]  /*5dd0*/  @!P4 BRA `(.L_x_102) ;  /* 0x000000000020c947 */ /* 0x000fea0003800000 */
[----:B------:R-:W-:Y:S04]  /*5de0*/  ISETP.NE.U32.AND P3, PT, R36, RZ, PT ;  /* 0x000000ff2400720c */ /* 0x000fe80003f65070 */
[----:B------:R-:W-:Y:S11]  /*5df0*/  ISETP.NE.AND.EX P3, PT, R37, RZ, PT, P3 ;  /* 0x000000ff2500720c */ /* 0x000ff60003f65330 */
[----:B------:R-:W-:Y:S02]  /*5e00*/  @!UPT UIADD3 URZ, UPT, UPT, URZ, URZ, URZ ;  /* 0x000000fffffff290 */ /* 0x000fe4000fffe0ff */
[----:B------:R-:W1:Y:S01]  /*5e10*/  @P3 LDC.64 R2, c[0x0][0x8a8] ;  /* 0x00022a00ff023b82 */ /* 0x000e620000000a00 */
[----:B------:R-:W-:Y:S04]  /*5e20*/  @P3 IMAD R0, R38, UR36, RZ ;  /* 0x0000002426003c24 */ /* 0x000fe8000f8e02ff */
[----:B-1----:R-:W-:Y:S05]  /*5e30*/  @P3 IMAD.WIDE R2, R0, 0x4, R2 ;  /* 0x0000000400023825 */ /* 0x002fea00078e0202 */
[----:B-----5:R1:W5:Y:S02]  /*5e40*/  @P3 LDG.E R29, desc[UR40][R2.64] ;  /* 0x00000028021d3981 */ /* 0x020364000c1e1900 */
[----:B-1----:R-:W3:Y:S02]  /*5e50*/  @!P3 LDC R29, c[0x0][0x8a0] ;  /* 0x00022800ff1dbb82 */ /* 0x002ee40000000800 */
.L_x_102:
[----:B--2--5:R-:W-:Y:S01]  /*5e60*/  @P0 FSETP.NEU.AND P4, PT, R30, RZ, PT ;  /* 0x000000ff1e00020b */ /* 0x024fe20003f8d000 */
[----:B------:R-:W-:Y:S01]  /*5e70*/  IMAD.U32 R0, RZ, RZ, UR4 ;  /* 0x00000004ff007e24 */ /* 0x000fe2000f8e00ff */
[----:B------:R-:W-:Y:S01]  /*5e80*/  @P0 LOP3.LUT P3, RZ, R49, 0xff, RZ, 0xc0, !PT ;  /* 0x000000ff31ff0812 */ /* 0x000fe2000786c0ff */
[----:B------:R-:W-:Y:S01]  /*5e90*/  IMAD.SHL.U32 R66, R56, 0x800, RZ ;  /* 0x0000080038427824 */ /* 0x000fe200078e00ff */
[----:B------:R-:W-:Y:S01]  /*5ea0*/  @P0 SEL R2, RZ, 0xffffffff, P4 ;  /* 0xffffffffff020807 */ /* 0x000fe20002000000 */
[----:B------:R-:W-:Y:S01]  /*5eb0*/  BSSY B1, `(.L_x_103) ;  /* 0x000002e000017945 */ /* 0x000fe20003800000 */
[----:B------:R-:W-:Y:S02]  /*5ec0*/  LOP3.LUT R4, R59, 0x1, RZ, 0x3c, !PT ;  /* 0x000000013b047812 */ /* 0x000fe400078e3cff */
[----:B------:R-:W-:Y:S02]  /*5ed0*/  CS2R R34, SRZ ;  /* 0x0000000000227805 */ /* 0x000fe4000001ff00 */
[----:B------:R-:W-:Y:S02]  /*5ee0*/  @P1 SEL R2, R0, R2, !P3 ;  /* 0x0000000200021207 */ /* 0x000fe40005800000 */
[----:B------:R-:W-:Y:S02]  /*5ef0*/  CS2R R32, SRZ ;  /* 0x0000000000207805 */ /* 0x000fe4000001ff00 */
[----:B------:R-:W-:Y:S02]  /*5f00*/  LEA R3, R56, UR42, 0x3 ;  /* 0x0000002a38037c11 */ /* 0x000fe4000f8e18ff */
[----:B------:R-:W-:Y:S02]  /*5f10*/  @P0 LOP3.LUT R2, R2, 0x1, RZ, 0xc0, !PT ;  /* 0x0000000102020812 */ /* 0x000fe400078ec0ff */
[C---:B------:R-:W-:Y:S02]  /*5f20*/  LEA R67, R27.reuse, UR42, 0x3 ;  /* 0x0000002a1b437c11 */ /* 0x040fe4000f8e18ff */
[----:B------:R-:W-:Y:S02]  /*5f30*/  ISETP.NE.U32.OR P5, PT, R2, 0x1, !P0 ;  /* 0x000000010200780c */ /* 0x000fe400047a5470 */
[----:B------:R-:W-:Y:S02]  /*5f40*/  SHF.L.U32 R5, R58, 0x1f, RZ ;  /* 0x0000001f3a057819 */ /* 0x000fe400000006ff */
[C---:B------:R-:W-:Y:S02]  /*5f50*/  LEA.HI R2, R27.reuse, R27, RZ, 0x1 ;  /* 0x0000001b1b027211 */ /* 0x040fe400078f08ff */
[----:B------:R-:W-:Y:S02]  /*5f60*/  PLOP3.LUT P4, PT, PT, PT, PT, 0x8, 0x80 ;  /* 0x000000000080781c */ /* 0x000fe40003f8e170 */
[----:B------:R-:W-:Y:S02]  /*5f70*/  P2R R64, PR, RZ, 0x20 ;  /* 0x00000020ff407803 */ /* 0x000fe40000000000 */
[----:B------:R-:W-:Y:S03]  /*5f80*/  IADD3 R65, PT, PT, R66, UR42, R60 ;  /* 0x0000002a42417c10 */ /* 0x000fe6000fffe03c */
[----:B------:R-:W-:Y:S04]  /*5f90*/  @P5 SHF.L.U32 R0, R4, 0x1f, RZ ;  /* 0x0000001f04005819 */ /* 0x000fe800000006ff */
[----:B------:R1:W2:Y:S01]  /*5fa0*/  @P5 SYNCS.PHASECHK.TRANS64.TRYWAIT P0, [R3+URZ+0x160], R0 ;  /* 0x00016000030055a7 */ /* 0x0002a200080011ff */
[----:B------:R4:W3:Y:S01]  /*5fb0*/  SYNCS.PHASECHK.TRANS64.TRYWAIT P3, [R67+URZ+0x1b0], R5 ;  /* 0x0001b005430075a7 */ /* 0x0008e200080611ff */
[C---:B-1----:R-:W-:Y:S01]  /*5fc0*/  IMAD.SHL.U32 R0, R2.reuse, 0x8, RZ ;  /* 0x0000000802007824 */ /* 0x042fe200078e00ff */
[----:B------:R-:W-:Y:S04]  /*5fd0*/  LOP3.LUT R2, R2, 0xffe, RZ, 0xc0, !PT ;  /* 0x00000ffe02027812 */ /* 0x000fe800078ec0ff */
[----:B------:R-:W-:Y:S01]  /*5fe0*/  LOP3.LUT R0, R0, 0xfffffff0, RZ, 0xc0, !PT ;  /* 0xfffffff000007812 */ /* 0x000fe200078ec0ff */
[----:B------:R-:W-:Y:S04]  /*5ff0*/  IMAD.IADD R2, R27, 0x1, -R2 ;  /* 0x000000011b027824 */ /* 0x000fe800078e0a02 */
[----:B------:R-:W-:Y:S04]  /*6000*/  IMAD.IADD R0, R28, 0x1, R0 ;  /* 0x000000011c007824 */ /* 0x000fe800078e0200 */
[----:B------:R-:W-:Y:S01]  /*6010*/  IMAD R2, R2, 0x100000, R0 ;  /* 0x0010000002027824 */ /* 0x000fe200078e0200 */
[----:B--2---:R-:W-:Y:S01]  /*6020*/  @P5 PLOP3.LUT P4, PT, P0, PT, PT, 0x8, 0x80 ;  /* 0x000000000080581c */ /* 0x004fe2000078e170 */
[----:B------:R-:W-:Y:S01]  /*6030*/  @!UPT UIADD3 URZ, UPT, UPT, URZ, URZ, URZ ;  /* 0x000000fffffff290 */ /* 0x000fe2000fffe0ff */
[----:B---34-:R-:W-:Y:S11]  /*6040*/  @!P5 BRA `(.L_x_104) ;  /* 0x000000000050d947 */ /* 0x018ff60003800000 */
[----:B------:R-:W-:Y:S01]  /*6050*/  ISETP.NE.U32.AND P0, PT, RZ, UR38, PT ;  /* 0x00000026ff007c0c */ /* 0x000fe2000bf05070 */
[----:B------:R-:W-:Y:S01]  /*6060*/  BSSY B0, `(.L_x_105) ;  /* 0x000000f000007945 */ /* 0x000fe20003800000 */
[----:B------:R-:W-:Y:S01]  /*6070*/  FSETP.NEU.AND P1, PT, R30, RZ, PT ;  /* 0x000000ff1e00720b */ /* 0x000fe20003f2d000 */
[----:B------:R-:W-:Y:S01]  /*6080*/  IMAD.MOV.U32 R34, RZ, RZ, RZ ;  /* 0x000000ffff227224 */ /* 0x000fe200078e00ff */
[----:B------:R-:W-:Y:S02]  /*6090*/  ISETP.NE.AND.EX P0, PT, RZ, UR39, PT, P0 ;  /* 0x00000027ff007c0c */ /* 0x000fe4000bf05300 */
[----:B------:R-:W-:Y:S02]  /*60a0*/  SEL R0, RZ, 0xffffffff, P1 ;  /* 0xffffffffff007807 */ /* 0x000fe40000800000 */
[----:B------:R-:W-:Y:S02]  /*60b0*/  LOP3.LUT P1, RZ, R49, 0xff, RZ, 0xc0, !PT ;  /* 0x000000ff31ff7812 */ /* 0x000fe4000782c0ff */
[----:B------:R-:W-:Y:S04]  /*60c0*/  SEL R6, RZ, 0xffffffff, P0 ;  /* 0xffffffffff067807 */ /* 0x000fe80000000000 */
[----:B------:R-:W-:Y:S04]  /*60d0*/  @P2 SEL R0, R6, R0, !P1 ;  /* 0x0000000006002207 */ /* 0x000fe80004800000 */
[----:B------:R-:W-:Y:S04]  /*60e0*/  LOP3.LUT R0, R0, 0x1, RZ, 0xc0, !PT ;  /* 0x0000000100007812 */ /* 0x000fe800078ec0ff */
[----:B------:R-:W-:Y:S01]  /*60f0*/  ISETP.NE.U32.AND P0, PT, R0, 0x1, PT ;  /* 0x000000010000780c */ /* 0x000fe20003f05070 */
[----:B------:R-:W-:Y:S01]  /*6100*/  @!UPT UIADD3 URZ, UPT, UPT, URZ, URZ, URZ ;  /* 0x000000fffffff290 */ /* 0x000fe2000fffe0ff */
[----:B------:R-:W-:Y:S11]  /*6110*/  @!P4 BRA `(.L_x_106) ;  /* 0x00000000000cc947 */ /* 0x000ff60003800000 */
[----:B------:R-:W-:Y:S04]  /*6120*/  SHF.L.U32 R4, R4, 0x1f, RZ ;  /* 0x0000001f04047819 */ /* 0x000fe800000006ff */
[----:B------:R-:W1:Y:S02]  /*6130*/  SYNCS.PHASECHK.TRANS64.TRYWAIT P1, [R3+URZ+0x160], R4 ;  /* 0x00016004030075a7 */ /* 0x000e6400080211ff */
[----:B-1----:R-:W-:Y:S05]  /*6140*/  @!P1 BRA `(.L_x_107) ;  /* 0x0000001800049947 */ /* 0x002fea0003800000 */
.L_x_106:
[----:B------:R-:W-:Y:S05]  /*6150*/  BSYNC B0 ;  /* 0x0000000000007941 */ /* 0x000fea0003800000 */
.L_x_105:
[----:B------:R-:W-:Y:S01]  /*6160*/  CS2R R32, SRZ ;  /* 0x0000000000207805 */ /* 0x000fe2000001ff00 */
[----:B------:R-:W-:Y:S05]  /*6170*/  @P0 WARPSYNC.ALL ;  /* 0x0000000000000948 */ /* 0x000fea0003800000 */
[----:B------:R2:W3:Y:S02]  /*6180*/  @P0 LDSM.16.M88.4 R32, [R65+0x300] ;  /* 0x000300004120083b */ /* 0x0004e40000000200 */
.L_x_104:
[----:B------:R-:W-:Y:S05]  /*6190*/  BSYNC B1 ;  /* 0x0000000000017941 */ /* 0x000fea0003800000 */
.L_x_103:
[----:B------:R-:W-:Y:S04]  /*61a0*/  SHF.R.U32.HI R0, RZ, 0x15, R2 ;  /* 0x00000015ff007819 */ /* 0x000fe80000011602 */
[----:B------:R-:W-:Y:S01]  /*61b0*/  LOP3.LUT P0, RZ, R0, 0x3, R53, 0x48, !PT ;  /* 0x0000000300ff7812 */ /* 0x000fe20007804835 */
[----:B------:R-:W-:Y:S01]  /*61c0*/  @!UPT UIADD3 URZ, UPT, UPT, URZ, URZ, URZ ;  /* 0x000000fffffff290 */ /* 0x000fe2000fffe0ff */
[----:B------:R-:W-:Y:S11]  /*61d0*/  @P3 BRA `(.L_x_108) ;  /* 0x0000000000083947 */ /* 0x000ff60003800000 */
[----:B------:R-:W4:Y:S02]  /*61e0*/  SYNCS.PHASECHK.TRANS64.TRYWAIT P1, [R67+URZ+0x1b0], R5 ;  /* 0x0001b005430075a7 */ /* 0x000f2400080211ff */
[----:B----4-:R-:W-:Y:S05]  /*61f0*/  @!P1 BRA `(.L_x_109) ;  /* 0x0000001400ec9947 */ /* 0x010fea0003800000 */
.L_x_108:
[----:B------:R-:W-:Y:S05]  /*6200*/  @!P0 BRA `(.L_x_110) ;  /* 0x0000000000408947 */ /* 0x000fea0003800000 */
[----:B------:R-:W4:Y:S01]  /*6210*/  LDCU.64 UR8, c[0x4][0x70] ;  /* 0x01000e00ff0877ac */ /* 0x000f220008000a00 */
[----:B------:R-:W-:Y:S01]  /*6220*/  MOV R15, 0x0 ;  /* 0x00000000000f7802 */ /* 0x000fe20000000f00 */
[----:B------:R-:W-:Y:S02]  /*6230*/  HFMA2 R12, -RZ, RZ, 0, 5.9604644775390625e-08 ;  /* 0x00000001ff0c7431 */ /* 0x000fe400000001ff */
[----:B------:R-:W-:Y:S02]  /*6240*/  IMAD.MOV.U32 R8, RZ, RZ, 0x192 ;  /* 0x00000192ff087424 */ /* 0x000fe400078e00ff */
[----:B------:R-:W-:Y:S01]  /*6250*/  IMAD.MOV.U32 R13, RZ, RZ, RZ ;  /* 0x000000ffff0d7224 */ /* 0x000fe200078e00ff */
[----:B------:R-:W5:Y:S01]  /*6260*/  LDCU.64 UR6, c[0x4][0x78] ;  /* 0x01000f00ff0677ac */ /* 0x000f620008000a00 */
[----:B------:R-:W2:Y:S01]  /*6270*/  LDC.64 R14, c[0x4][R15] ;  /* 0x010000000f0e7b82 */ /* 0x000ea20000000a00 */
[----:B------:R-:W3:Y:S01]  /*6280*/  LDCU.64 UR4, c[0x4][0x10] ;  /* 0x01000200ff0477ac */ /* 0x000ee20008000a00 */
[----:B----4-:R-:W-:Y:S01]  /*6290*/  MOV R5, UR9 ;  /* 0x0000000900057c02 */ /* 0x010fe20008000f00 */
[----:B-1----:R-:W-:Y:S01]  /*62a0*/  IMAD.U32 R4, RZ, RZ, UR8 ;  /* 0x00000008ff047e24 */ /* 0x002fe2000f8e00ff */
[----:B-----5:R-:W-:Y:S01]  /*62b0*/  MOV R7, UR7 ;  /* 0x0000000700077c02 */ /* 0x020fe20008000f00 */
[----:B------:R-:W-:Y:S01]  /*62c0*/  IMAD.U32 R6, RZ, RZ, UR6 ;  /* 0x00000006ff067e24 */ /* 0x000fe2000f8e00ff */
[----:B---3--:R-:W-:Y:S01]  /*62d0*/  MOV R11, UR5 ;  /* 0x00000005000b7c02 */ /* 0x008fe20008000f00 */
[----:B------:R-:W-:Y:S02]  /*62e0*/  IMAD.U32 R10, RZ, RZ, UR4 ;  /* 0x00000004ff0a7e24 */ /* 0x000fe4000f8e00ff */
[----:B------:R-:W-:Y:S07]  /*62f0*/  LEPC R20, `(.L_x_110) ;  /* 0x000000001014794e */ /* 0x000fee0000000000 */
[----:B--2---:R-:W-:Y:S05]  /*6300*/  CALL.ABS.NOINC R14 ;  /* 0x000000000e007343 */ /* 0x004fea0003c00000 */
.L_x_110:
[----:B------:R-:W-:Y:S01]  /*6310*/  ISETP.NE.AND P0, PT, R61, RZ, PT ;  /* 0x000000ff3d00720c */ /* 0x000fe20003f05270 */
[----:B------:R-:W-:Y:S05]  /*6320*/  WARPSYNC.ALL ;  /* 0x0000000000007948 */ /* 0x000fea0003800000 */
[----:B------:R-:W-:Y:S01]  /*6330*/  R2UR UR4, R2 ;  /* 0x00000000020472ca */ /* 0x000fe200000e0000 */
[----:B------:R-:W-:Y:S01]  /*6340*/  BSSY.RECONVERGENT B0, `(.L_x_111) ;  /* 0x0000037000007945 */ /* 0x000fe20003800200 */
[----:B------:R-:W-:Y:S02]  /*6350*/  R2UR UR5, R67 ;  /* 0x00000000430572ca */ /* 0x000fe400000e0000 */
[C---:B---3--:R-:W-:Y:S02]  /*6360*/  SHF.L.U32 R0, R32.reuse, 0x10, RZ ;  /* 0x0000001020007819 */ /* 0x048fe400000006ff */
[----:B------:R-:W-:Y:S02]  /*6370*/  LOP3.LUT R2, R32, 0xffff0000, RZ, 0xc0, !PT ;  /* 0xffff000020027812 */ /* 0x000fe400078ec0ff */
[C---:B-1----:R-:W-:Y:S02]  /*6380*/  SHF.L.U32 R3, R33.reuse, 0x10, RZ ;  /* 0x0000001021037819 */ /* 0x042fe400000006ff */
[----:B------:R-:W-:Y:S02]  /*6390*/  LOP3.LUT R12, R33, 0xffff0000, RZ, 0xc0, !PT ;  /* 0xffff0000210c7812 */ /* 0x000fe400078ec0ff */
[C---:B------:R-:W-:Y:S01]  /*63a0*/  SHF.L.U32 R13, R34.reuse, 0x10, RZ ;  /* 0x00000010220d7819 */ /* 0x040fe200000006ff */
[----:B----4-:R-:W1:Y:S01]  /*63b0*/  LDTM.16dp256bit.x2 R4, tmem[UR4] ;  /* 0x00000004000479ee */ /* 0x010e6200080a0000 */
[----:B------:R-:W-:Y:S01]  /*63c0*/  NOP ;  /* 0x0000000000007918 */ /* 0x000fe20000000000 */
[----:B------:R-:W-:Y:S01]  /*63d0*/  UIADD3 UR5, UPT, UPT, UR5, 0x1d0, URZ ;  /* 0x000001d005057890 */ /* 0x000fe2000fffe0ff */
[----:B------:R-:W-:Y:S02]  /*63e0*/  LOP3.LUT R14, R34, 0xffff0000, RZ, 0xc0, !PT ;  /* 0xffff0000220e7812 */ /* 0x000fe400078ec0ff */
[C---:B------:R-:W-:Y:S01]  /*63f0*/  SHF.L.U32 R15, R35.reuse, 0x10, RZ ;  /* 0x00000010230f7819 */ /* 0x040fe200000006ff */
[----:B------:R-:W-:Y:S01]  /*6400*/  UPRMT UR5, UR37, 0x654, UR5 ;  /* 0x0000065425057896 */ /* 0x000fe20008000005 */
[----:B------:R-:W-:Y:S08]  /*6410*/  LOP3.LUT R20, R35, 0xffff0000, RZ, 0xc0, !PT ;  /* 0xffff000023147812 */ /* 0x000ff000078ec0ff */
[----:B-1----:R-:W-:Y:S01]  /*6420*/  SYNCS.ARRIVE.TRANS64.RED.A1T0 RZ, [UR5], RZ ;  /* 0x000000ffffff79a7 */ /* 0x002fe20008100405 */
[C---:B------:R-:W-:Y:S01]  /*6430*/  FMUL R4, R29.reuse, R4 ;  /* 0x000000041d047220 */ /* 0x040fe20000400000 */
[C---:B------:R-:W-:Y:S01]  /*6440*/  FMUL R5, R29.reuse, R5 ;  /* 0x000000051d057220 */ /* 0x040fe20000400000 */
[C---:B------:R-:W-:Y:S01]  /*6450*/  FMUL R6, R29.reuse, R6 ;  /* 0x000000061d067220 */ /* 0x040fe20000400000 */
[C---:B------:R-:W-:Y:S01]  /*6460*/  FMUL R7, R29.reuse, R7 ;  /* 0x000000071d077220 */ /* 0x040fe20000400000 */
[C---:B------:R-:W-:Y:S01]  /*6470*/  FFMA R4, R30.reuse, R0, R4 ;  /* 0x000000001e047223 */ /* 0x040fe20000000004 */
[C---:B------:R-:W-:Y:S01]  /*6480*/  FMUL R8, R29.reuse, R8 ;  /* 0x000000081d087220 */ /* 0x040fe20000400000 */
[C---:B------:R-:W-:Y:S01]  /*6490*/  FFMA R5, R30.reuse, R2, R5 ;  /* 0x000000021e057223 */ /* 0x040fe20000000005 */
[C---:B------:R-:W-:Y:S01]  /*64a0*/  FMUL R9, R29.reuse, R9 ;  /* 0x000000091d097220 */ /* 0x040fe20000400000 */
[C---:B------:R-:W-:Y:S01]  /*64b0*/  FFMA R6, R30.reuse, R3, R6 ;  /* 0x000000031e067223 */ /* 0x040fe20000000006 */
[C---:B------:R-:W-:Y:S01]  /*64c0*/  FMUL R10, R29.reuse, R10 ;  /* 0x0000000a1d0a7220 */ /* 0x040fe20000400000 */
[C---:B------:R-:W-:Y:S01]  /*64d0*/  FFMA R7, R30.reuse, R12, R7 ;  /* 0x0000000c1e077223 */ /* 0x040fe20000000007 */
[----:B------:R-:W-:Y:S01]  /*64e0*/  FMUL R11, R29, R11 ;  /* 0x0000000b1d0b7220 */ /* 0x000fe20000400000 */
[C---:B------:R-:W-:Y:S01]  /*64f0*/  FFMA R8, R30.reuse, R13, R8 ;  /* 0x0000000d1e087223 */ /* 0x040fe20000000008 */
[C---:B------:R-:W-:Y:S01]  /*6500*/  FFMA R9, R30.reuse, R14, R9 ;  /* 0x0000000e1e097223 */ /* 0x040fe20000000009 */
[C---:B------:R-:W-:Y:S01]  /*6510*/  FFMA R10, R30.reuse, R15, R10 ;  /* 0x0000000f1e0a7223 */ /* 0x040fe2000000000a */
[----:B------:R-:W-:Y:S01]  /*6520*/  FFMA R11, R30, R20, R11 ;  /* 0x000000141e0b7223 */ /* 0x000fe2000000000b */
[----:B------:R-:W-:Y:S02]  /*6530*/  F2FP.BF16.F32.PACK_AB R4, R5, R4 ;  /* 0x000000040504723e */ /* 0x000fe400000010ff */
[----:B------:R-:W-:Y:S02]  /*6540*/  F2FP.BF16.F32.PACK_AB R5, R7, R6 ;  /* 0x000000060705723e */ /* 0x000fe400000010ff */
[----:B------:R-:W-:Y:S02]  /*6550*/  F2FP.BF16.F32.PACK_AB R6, R9, R8 ;  /* 0x000000080906723e */ /* 0x000fe400000010ff */
[----:B------:R-:W-:Y:S05]  /*6560*/  F2FP.BF16.F32.PACK_AB R7, R11, R10 ;  /* 0x0000000a0b07723e */ /* 0x000fea00000010ff */
[----:B------:R1:W-:Y:S01]  /*6570*/  STSM.16.M88.4 [R65+0x300], R4 ;  /* 0x0003000441007844 */ /* 0x0003e20000000200 */
[----:B------:R-:W-:Y:S01]  /*6580*/  @!PT LDS RZ, [RZ] ;  /* 0x00000000fffff984 */ /* 0x000fe20000000800 */
[----:B------:R-:W-:Y:S01]  /*6590*/  @!PT LDS RZ, [RZ] ;  /* 0x00000000fffff984 */ /* 0x000fe20000000800 */
[----:B------:R-:W-:Y:S01]  /*65a0*/  @!PT LDS RZ, [RZ] ;  /* 0x00000000fffff984 */ /* 0x000fe20000000800 */
[----:B------:R-:W-:Y:S01]  /*65b0*/  @!PT LDS RZ, [RZ] ;  /* 0x00000000fffff984 */ /* 0x000fe20000000800 */
[----:B------:R3:W-:Y:S07]  /*65c0*/  MEMBAR.ALL.CTA ;  /* 0x0000000000007992 */ /* 0x0007ee0000008000 */
[----:B---3--:R-:W3:Y:S02]  /*65d0*/  FENCE.VIEW.ASYNC.S ;  /* 0x00000000000073c6 */ /* 0x008ee40000000000 */
[----:B---3--:R-:W-:Y:S06]  /*65e0*/  BAR.SYNC.DEFER_BLOCKING 0x1, 0x80 ;  /* 0x0042000000007b1d */ /* 0x008fec0000010000 */
[----:B------:R-:W-:Y:S05]  /*65f0*/  @P0 BRA `(.L_x_112) ;  /* 0x00000000002c0947 */ /* 0x000fea0003800000 */
[----:B------:R-:W-:Y:S01]  /*6600*/  R2UR UR12, R47 ;  /* 0x000000002f0c72ca */ /* 0x000fe200000e0000 */
[----:B------:R-:W-:Y:S01]  /*6610*/  UIADD3 UR10, UP0, UPT, UR46, 0x680, URZ ;  /* 0x000006802e0a7890 */ /* 0x000fe2000ff1e0ff */
[----:B------:R-:W-:Y:S01]  /*6620*/  R2UR UR9, R48 ;  /* 0x00000000300972ca */ /* 0x000fe200000e0000 */
[----:B------:R-:W-:Y:S01]  /*6630*/  UMOV UR7, UR36 ;  /* 0x0000002400077c82 */ /* 0x000fe20008000000 */
[----:B------:R-:W-:Y:S01]  /*6640*/  R2UR UR8, R66 ;  /* 0x00000000420872ca */ /* 0x000fe200000e0000 */
[----:B------:R-:W-:Y:S08]  /*6650*/  UIADD3.X UR11, UPT, UPT, URZ, UR47, URZ, UP0, !UPT ;  /* 0x0000002fff0b7290 */ /* 0x000ff000087fe4ff */
[----:B------:R-:W-:Y:S02]  /*6660*/  USHF.L.U32 UR5, UR12, 0x4, URZ ;  /* 0x000000040c057899 */ /* 0x000fe400080006ff */
[----:B------:R-:W-:Y:S02]  /*6670*/  USHF.L.U32 UR6, UR9, 0x6, URZ ;  /* 0x0000000609067899 */ /* 0x000fe400080006ff */
[----:B------:R-:W-:Y:S09]  /*6680*/  UIADD3 UR4, UPT, UPT, UR42, 0x300, UR8 ;  /* 0x000003002a047890 */ /* 0x000ff2000fffe008 */
[----:B------:R3:W-:Y:S02]  /*6690*/  UTMASTG.3D [UR4], [UR10] ;  /* 0x000000040a0073b5 */ /* 0x0007e40008010000 */
[----:B---3--:R0:W-:Y:S02]  /*66a0*/  UTMACMDFLUSH ;  /* 0x00000000000079b7 */ /* 0x0081e40000000000 */
.L_x_112:
[----:B------:R-:W-:Y:S05]  /*66b0*/  BSYNC.RECONVERGENT B0 ;  /* 0x0000000000007941 */ /* 0x000fea0003800200 */
.L_x_111:
[----:B------:R-:W-:Y:S04]  /*66c0*/  BSSY.RECONVERGENT B0, `(.L_x_113) ;  /* 0x0000003000007945 */ /* 0x000fe80003800200 */
[----:B------:R-:W-:Y:S05]  /*66d0*/  @P0 BRA `(.L_x_114) ;  /* 0x0000000000040947 */ /* 0x000fea0003800000 */
[----:B------:R-:W-:Y:S04]  /*66e0*/  DEPBAR.LE SB0, 0x0 ;  /* 0x000080000000791a */ /* 0x000fe80000000000 */
.L_x_114:
[----:B------:R-:W-:Y:S05]  /*66f0*/  BSYNC.RECONVERGENT B0 ;  /* 0x0000000000007941 */ /* 0x000fea0003800200 */
.L_x_113:
[----:B------:R-:W-:Y:S01]  /*6700*/  BAR.SYNC.DEFER_BLOCKING 0x1, 0x80 ;  /* 0x0042000000007b1d */ /* 0x000fe20000010000 */
[----:B------:R-:W-:Y:S01]  /*6710*/  UIADD3 UR43, UPT, UPT, UR43, 0x1, URZ ;  /* 0x000000012b2b7890 */ /* 0x000fe2000fffe0ff */
[----:B------:R-:W-:Y:S02]  /*6720*/  IADD3 R27, PT, PT, R27, 0x1, RZ ;  /* 0x000000011b1b7810 */ /* 0x000fe40007ffe0ff */
[----:B------:R-:W-:Y:S01]  /*6730*/  IADD3 R56, PT, PT, R56, 0x1, RZ ;  /* 0x0000000138387810 */ /* 0x000fe20007ffe0ff */
[----:B------:R-:W-:Y:S09]  /*6740*/  UISETP.NE.AND UP0, UPT, UR43, URZ, UPT ;  /* 0x000000ff2b00728c */ /* 0x000ff2000bf05270 */
[----:B------:R-:W-:Y:S05]  /*6750*/  BRA.U !UP0, `(.L_x_115) ;  /* 0x0000000108287547 */ /* 0x000fea000b800000 */
[----:B------:R-:W-:Y:S01]  /*6760*/  ISETP.NE.AND P0, PT, R64, RZ, PT ;  /* 0x000000ff4000720c */ /* 0x000fe20003f05270 */
[----:B------:R-:W-:Y:S11]  /*6770*/  IMAD.U32 R0, RZ, RZ, UR37 ;  /* 0x00000025ff007e24 */ /* 0x000ff6000f8e00ff */
[----:B------:R-:W-:Y:S01]  /*6780*/  @!UPT UIADD3 URZ, UPT, UPT, URZ, URZ, URZ ;  /* 0x000000fffffff290 */ /* 0x000fe2000fffe0ff */
[C---:B------:R-:W-:Y:S01]  /*6790*/  @P0 LEA R2, R55.reuse, UR42, 0x3 ;  /* 0x0000002a37020c11 */ /* 0x040fe2000f8e18ff */
[----:B------:R-:W-:Y:S04]  /*67a0*/  VIADD R55, R55, 0x1 ;  /* 0x0000000137377836 */ /* 0x000fe80000000000 */
[----:B------:R-:W-:Y:S05]  /*67b0*/  @P0 VIADD R2, R2, 0x170 ;  /* 0x0000017002020836 */ /* 0x000fea0000000000 */
[----:B------:R-:W-:Y:S04]  /*67c0*/  @P0 PRMT R0, R0, 0x654, R2 ;  /* 0x0000065400000816 */ /* 0x000fe80000000002 */
[----:B------:R3:W-:Y:S01]  /*67d0*/  @P0 SYNCS.ARRIVE.TRANS64.RED.A1T0 RZ, [R0+URZ], RZ ;  /* 0x000000ff00ff09a7 */ /* 0x0007e200081004ff */
[C---:B------:R-:W-:Y:S04]  /*67e0*/  ISETP.NE.AND P0, PT, R55.reuse, 0x2, PT ;  /* 0x000000023700780c */ /* 0x040fe80003f05270 */
[----:B------:R-:W-:Y:S09]  /*67f0*/  SEL R55, R55, RZ, P0 ;  /* 0x000000ff37377207 */ /* 0x000ff20000000000 */
.L_x_115:
[----:B------:R-:W-:Y:S01]  /*6800*/  ISETP.NE.AND P3, PT, R62, RZ, PT ;  /* 0x000000ff3e00720c */ /* 0x000fe20003f65270 */
[----:B------:R-:W-:Y:S01]  /*6810*/  IMAD.IADD R47, R25, 0x1, R31 ;  /* 0x00000001192f7824 */ /* 0x000fe200078e021f */
[----:B------:R-:W-:Y:S01]  /*6820*/  ISETP.NE.AND P0, PT, R63, 0x2, PT ;  /* 0x000000023f00780c */ /* 0x000fe20003f05270 */
[----:B------:R-:W-:Y:S01]  /*6830*/  IMAD.IADD R48, R26, 0x1, R46 ;  /* 0x000000011a307824 */ /* 0x000fe200078e022e */
[----:B------:R-:W-:Y:S02]  /*6840*/  ISETP.NE.AND P1, PT, R27, 0x4, PT ;  /* 0x000000041b00780c */ /* 0x000fe40003f25270 */
[----:B------:R-:W-:Y:S02]  /*6850*/  ISETP.NE.AND P2, PT, R56, 0x2, PT ;  /* 0x000000023800780c */ /* 0x000fe40003f45270 */
[----:B------:R-:W-:Y:S02]  /*6860*/  SEL R3, RZ, 0x1, P0 ;  /* 0x00000001ff037807 */ /* 0x000fe40000000000 */
[----:B------:R-:W-:Y:S02]  /*6870*/  SEL R2, RZ, 0x1, P1 ;  /* 0x00000001ff027807 */ /* 0x000fe40000800000 */
[----:B---3--:R-:W-:Y:S02]  /*6880*/  SEL R0, RZ, 0x1, P2 ;  /* 0x00000001ff007807 */ /* 0x008fe40001000000 */
[----:B------:R-:W-:Y:S02]  /*6890*/  @P3 R2UR UR36, R54 ;  /* 0x00000000362432ca */ /* 0x000fe400000e0000 */
[----:B------:R-:W-:Y:S02]  /*68a0*/  LOP3.LUT R57, R57, R3, RZ, 0x3c, !PT ;  /* 0x0000000339397212 */ /* 0x000fe400078e3cff */
[----:B------:R-:W-:Y:S02]  /*68b0*/  LOP3.LUT R58, R58, R2, RZ, 0x3c, !PT ;  /* 0x000000023a3a7212 */ /* 0x000fe400078e3cff */
[----:B------:R-:W-:Y:S02]  /*68c0*/  LOP3.LUT R59, R59, R0, RZ, 0x3c, !PT ;  /* 0x000000003b3b7212 */ /* 0x000fe400078e3cff */
[----:B------:R-:W-:Y:S02]  /*68d0*/  SEL R63, R63, RZ, P0 ;  /* 0x000000ff3f3f7207 */ /* 0x000fe40000000000 */
[----:B------:R-:W-:Y:S02]  /*68e0*/  SEL R27, R27, RZ, P1 ;  /* 0x000000ff1b1b7207 */ /* 0x000fe40000800000 */
[----:B------:R-:W-:Y:S01]  /*68f0*/  SEL R56, R56, RZ, P2 ;  /* 0x000000ff38387207 */ /* 0x000fe20001000000 */
[----:B------:R-:W-:Y:S06]  /*6900*/  @P3 BRA `(.L_x_116) ;  /* 0xffffffec00083947 */ /* 0x000fec000383ffff */
[----:B------:R-:W-:-:S09]  /*6910*/  UISETP.NE.AND UP0, UPT, UR45, URZ, UPT ;  /* 0x000000ff2d00728c */ /* 0x000fd2000bf05270 */
[----:B------:R-:W-:Y:S05]  /*6920*/  BRA.U !UP0, `(.L_x_117) ;  /* 0x0000000108487547 */ /* 0x000fea000b800000 */
[----:B------:R-:W3:Y:S02]  /*6930*/  LDCU.64 UR4, c[0x0][0x890] ;  /* 0x00011200ff0477ac */ /* 0x000ee40008000a00 */
[----:B---3--:R-:W-:-:S04]  /*6940*/  UISETP.NE.U32.AND UP0, UPT, UR4, URZ, UPT ;  /* 0x000000ff0400728c */ /* 0x008fc8000bf05070 */
[----:B------:R-:W-:-:S09]  /*6950*/  UISETP.NE.AND.EX UP0, UPT, UR5, URZ, UPT, UP0 ;  /* 0x000000ff0500728c */ /* 0x000fd2000bf05300 */
[----:B------:R-:W-:Y:S05]  /*6960*/  BRA.U UP0, `(.L_x_118) ;  /* 0x00000001000c7547 */ /* 0x000fea000b800000 */
[----:B------:R-:W-:-:S13]  /*6970*/  FSETP.NEU.AND P0, PT, R30, RZ, PT ;  /* 0x000000ff1e00720b */ /* 0x000fda0003f0d000 */
[----:B------:R-:W-:Y:S05]  /*6980*/  @!P0 EXIT ;  /* 0x000000000000894d */ /* 0x000fea0003800000 */
[----:B------:R-:W-:Y:S05]  /*6990*/  BRA `(.L_x_117) ;  /* 0x00000000002c7947 */ /* 0x000fea0003800000 */
.L_x_118:
[----:B------:R-:W-:Y:S01]  /*69a0*/  LOP3.LUT P0, RZ, R49, 0xff, RZ, 0xc0, !PT ;  /* 0x000000ff31ff7812 */ /* 0x000fe2000780c0ff */
[----:B------:R-:W-:-:S12]  /*69b0*/  BSSY.RECONVERGENT B0, `(.L_x_117) ;  /* 0x0000009000007945 */ /* 0x000fd80003800200 */
[----:B------:R-:W-:Y:S05]  /*69c0*/  @P0 BRA `(.L_x_119) ;  /* 0x0000000000140947 */ /* 0x000fea0003800000 */
[----:B------:R-:W3:Y:S02]  /*69d0*/  LDCU.64 UR4, c[0x0][0x888] ;  /* 0x00011100ff0477ac */ /* 0x000ee40008000a00 */
[----:B---3--:R-:W-:-:S04]  /*69e0*/  ISETP.NE.U32.AND P0, PT, RZ, UR4, PT ;  /* 0x00000004ff007c0c */ /* 0x008fc8000bf05070 */
[----:B------:R-:W-:-:S13]  /*69f0*/  ISETP.NE.AND.EX P0, PT, RZ, UR5, PT, P0 ;  /* 0x00000005ff007c0c */ /* 0x000fda000bf05300 */
[----:B------:R-:W-:Y:S05]  /*6a00*/  @!P0 EXIT ;  /* 0x000000000000894d */ /* 0x000fea0003800000 */
[----:B------:R-:W-:Y:S05]  /*6a10*/  BRA `(.L_x_120) ;  /* 0x0000000000087947 */ /* 0x000fea0003800000 */
.L_x_119:
[----:B------:R-:W-:-:S13]  /*6a20*/  FSETP.NEU.AND P0, PT, R30, RZ, PT ;  /* 0x000000ff1e00720b */ /* 0x000fda0003f0d000 */
[----:B------:R-:W-:Y:S05]  /*6a30*/  @!P0 EXIT ;  /* 0x000000000000894d */ /* 0x000fea0003800000 */
.L_x_120:
[----:B------:R-:W-:Y:S05]  /*6a40*/  BSYNC.RECONVERGENT B0 ;  /* 0x0000000000007941 */ /* 0x000fea0003800200 */
.L_x_117:
[----:B------:R-:W-:-:S04]  /*6a50*/  DEPBAR.LE SB0, 0x0 ;  /* 0x000080000000791a */ /* 0x000fc80000000000 */
[----:B------:R-:W-:Y:S05]  /*6a60*/  EXIT ;  /* 0x000000000000794d */ /* 0x000fea0003800000 */
.L_x_20:
[----:B--2---:R2:W1:Y:S02]  /*6a70*/  SYNCS.PHASECHK.TRANS64.TRYWAIT P0, [R2+URZ+0x200], R3 ;  /* 0x00020003020075a7 */ /* 0x00446400080011ff */
[----:B-1----:R-:W-:Y:S05]  /*6a80*/  @!P0 NANOSLEEP.SYNCS 0x989680 ;  /* 0x009896800000895d */ /* 0x002fea0003900000 */
[----:B------:R-:W1:Y:S02]  /*6a90*/  @!P0 SYNCS.PHASECHK.TRANS64 P0, [R2+URZ+0x200], R3 ;  /* 0x00020003020085a7 */ /* 0x000e6400080010ff */
[----:B-1----:R-:W-:Y:S05]  /*6aa0*/  @!P0 BRA `(.L_x_20) ;  /* 0xfffffffc00f08947 */ /* 0x002fea000383ffff */
[----:B------:R-:W-:Y:S05]  /*6ab0*/  BRA `(.L_x_121) ;  /* 0xffffffac00547947 */ /* 0x000fea000383ffff */
.L_x_23:
[----:B-1----:R-:W-:-:S07]  /*6ac0*/  MOV R2, UR33 ;  /* 0x0000002100027c02 */ /* 0x002fce0008000f00 */
.L_x_122:
[----:B-1----:R1:W2:Y:S02]  /*6ad0*/  SYNCS.PHASECHK.TRANS64.TRYWAIT P0, [R2+URZ+0xb0], R4 ;  /* 0x0000b004020075a7 */ /* 0x0022a400080011ff */
[----:B--2---:R-:W-:Y:S05]  /*6ae0*/  @!P0 NANOSLEEP.SYNCS 0x989680 ;  /* 0x009896800000895d */ /* 0x004fea0003900000 */
[----:B------:R-:W2:Y:S02]  /*6af0*/  @!P0 SYNCS.PHASECHK.TRANS64 P0, [R2+URZ+0xb0], R4 ;  /* 0x0000b004020085a7 */ /* 0x000ea400080010ff */
[----:B--2---:R-:W-:Y:S05]  /*6b00*/  @!P0 BRA `(.L_x_122) ;  /* 0xfffffffc00f08947 */ /* 0x004fea000383ffff */
[----:B------:R-:W-:Y:S05]  /*6b10*/  BRA `(.L_x_22) ;  /* 0xffffffac00a47947 */ /* 0x000fea000383ffff */
.L_x_29:
[----:B-1----:R-:W-:-:S07]  /*6b20*/  MOV R2, UR17 ;  /* 0x0000001100027c02 */ /* 0x002fce0008000f00 */
.L_x_123:
[----:B-1----:R1:W2:Y:S02]  /*6b30*/  SYNCS.PHASECHK.TRANS64.TRYWAIT P0, [R2+URZ+0xb0], R4 ;  /* 0x0000b004020075a7 */ /* 0x0022a400080011ff */
[----:B--2---:R-:W-:Y:S05]  /*6b40*/  @!P0 NANOSLEEP.SYNCS 0x989680 ;  /* 0x009896800000895d */ /* 0x004fea0003900000 */
[----:B------:R-:W2:Y:S02]  /*6b50*/  @!P0 SYNCS.PHASECHK.TRANS64 P0, [R2+URZ+0xb0], R4 ;  /* 0x0000b004020085a7 */ /* 0x000ea400080010ff */
[----:B--2---:R-:W-:Y:S05]  /*6b60*/  @!P0 BRA `(.L_x_123) ;  /* 0xfffffffc00f08947 */ /* 0x004fea000383ffff */
[----:B------:R-:W-:Y:S05]  /*6b70*/  BRA `(.L_x_28) ;  /* 0xffffffb0004c7947 */ /* 0x000fea000383ffff */
.L_x_33:
[----:B-1----:R1:W2:Y:S02]  /*6b80*/  SYNCS.PHASECHK.TRANS64.TRYWAIT P0, [R2+URZ+0x190], R3 ;  /* 0x00019003020075a7 */ /* 0x0022a400080011ff */
[----:B--2---:R-:W-:Y:S05]  /*6b90*/  @!P0 NANOSLEEP.SYNCS 0x989680 ;  /* 0x009896800000895d */ /* 0x004fea0003900000 */
[----:B------:R-:W2:Y:S02]  /*6ba0*/  @!P0 SYNCS.PHASECHK.TRANS64 P0, [R2+URZ+0x190], R3 ;  /* 0x00019003020085a7 */ /* 0x000ea400080010ff */
[----:B--2---:R-:W-:Y:S05]  /*6bb0*/  @!P0 BRA `(.L_x_33) ;  /* 0xfffffffc00f08947 */ /* 0x004fea000383ffff */
[----:B------:R-:W-:Y:S05]  /*6bc0*/  BRA `(.L_x_124) ;  /* 0xffffffb000dc7947 */ /* 0x000fea000383ffff */
.L_x_37:
[----:B----4-:R-:W-:-:S07]  /*6bd0*/  MOV R0, UR5 ;  /* 0x0000000500007c02 */ /* 0x010fce0008000f00 */
.L_x_125:
[----:B-1----:R1:W2:Y:S02]  /*6be0*/  SYNCS.PHASECHK.TRANS64.TRYWAIT P0, [R0+URZ], R2 ;  /* 0x00000002000075a7 */ /* 0x0022a400080011ff */
[----:B--2---:R-:W-:Y:S05]  /*6bf0*/  @!P0 NANOSLEEP.SYNCS 0x989680 ;  /* 0x009896800000895d */ /* 0x004fea0003900000 */
[----:B------:R-:W2:Y:S02]  /*6c00*/  @!P0 SYNCS.PHASECHK.TRANS64 P0, [R0+URZ], R2 ;  /* 0x00000002000085a7 */ /* 0x000ea400080010ff */
[----:B--2---:R-:W-:Y:S05]  /*6c10*/  @!P0 BRA `(.L_x_125) ;  /* 0xfffffffc00f08947 */ /* 0x004fea000383ffff */
[----:B------:R-:W-:Y:S05]  /*6c20*/  BRA `(.L_x_126) ;  /* 0xffffffb8004c7947 */ /* 0x000fea000383ffff */
.L_x_38:
[----:B----4-:R-:W-:-:S07]  /*6c30*/  MOV R0, UR5 ;  /* 0x0000000500007c02 */ /* 0x010fce0008000f00 */
.L_x_127:
[----:B-1----:R1:W2:Y:S02]  /*6c40*/  SYNCS.PHASECHK.TRANS64.TRYWAIT P0, [R0+URZ], R3 ;  /* 0x00000003000075a7 */ /* 0x0022a400080011ff */
[----:B--2---:R-:W-:Y:S05]  /*6c50*/  @!P0 NANOSLEEP.SYNCS 0x989680 ;  /* 0x009896800000895d */ /* 0x004fea0003900000 */
[----:B------:R-:W2:Y:S02]  /*6c60*/  @!P0 SYNCS.PHASECHK.TRANS64 P0, [R0+URZ], R3 ;  /* 0x00000003000085a7 */ /* 0x000ea400080010ff */
[----:B--2---:R-:W-:Y:S05]  /*6c70*/  @!P0 BRA `(.L_x_127) ;  /* 0xfffffffc00f08947 */ /* 0x004fea000383ffff */
[----:B------:R-:W-:Y:S05]  /*6c80*/  BRA `(.L_x_128) ;  /* 0xffffffb800587947 */ /* 0x000fea000383ffff */
.L_x_39:
[----:B----4-:R-:W-:-:S07]  /*6c90*/  MOV R0, UR5 ;  /* 0x0000000500007c02 */ /* 0x010fce0008000f00 */
.L_x_129:
[----:B-1----:R1:W2:Y:S02]  /*6ca0*/  SYNCS.PHASECHK.TRANS64.TRYWAIT P0, [R0+URZ], R3 ;  /* 0x00000003000075a7 */ /* 0x0022a400080011ff */
[----:B--2---:R-:W-:Y:S05]  /*6cb0*/  @!P0 NANOSLEEP.SYNCS 0x989680 ;  /* 0x009896800000895d */ /* 0x004fea0003900000 */
[----:B------:R-:W2:Y:S02]  /*6cc0*/  @!P0 SYNCS.PHASECHK.TRANS64 P0, [R0+URZ], R3 ;  /* 0x00000003000085a7 */ /* 0x000ea400080010ff */
[----:B--2---:R-:W-:Y:S05]  /*6cd0*/  @!P0 BRA `(.L_x_129) ;  /* 0xfffffffc00f08947 */ /* 0x004fea000383ffff */
[----:B------:R-:W-:Y:S05]  /*6ce0*/  BRA `(.L_x_130) ;  /* 0xffffffb800647947 */ /* 0x000fea000383ffff */
.L_x_40:
[----:B----4-:R-:W-:-:S07]  /*6cf0*/  MOV R0, UR5 ;  /* 0x0000000500007c02 */ /* 0x010fce0008000f00 */
.L_x_131:
[----:B-1----:R1:W2:Y:S02]  /*6d00*/  SYNCS.PHASECHK.TRANS64.TRYWAIT P0, [R0+URZ], R3 ;  /* 0x00000003000075a7 */ /* 0x0022a400080011ff */
[----:B--2---:R-:W-:Y:S05]  /*6d10*/  @!P0 NANOSLEEP.SYNCS 0x989680 ;  /* 0x009896800000895d */ /* 0x004fea0003900000 */
[----:B------:R-:W2:Y:S02]  /*6d20*/  @!P0 SYNCS.PHASECHK.TRANS64 P0, [R0+URZ], R3 ;  /* 0x00000003000085a7 */ /* 0x000ea400080010ff */
[----:B--2---:R-:W-:Y:S05]  /*6d30*/  @!P0 BRA `(.L_x_131) ;  /* 0xfffffffc00f08947 */ /* 0x004fea000383ffff */
[----:B------:R-:W-:Y:S05]  /*6d40*/  BRA `(.L_x_132) ;  /* 0xffffffb800707947 */ /* 0x000fea000383ffff */
.L_x_41:
[----:B----4-:R-:W-:-:S07]  /*6d50*/  MOV R0, UR5 ;  /* 0x0000000500007c02 */ /* 0x010fce0008000f00 */
.L_x_133:
[----:B-1----:R1:W2:Y:S02]  /*6d60*/  SYNCS.PHASECHK.TRANS64.TRYWAIT P0, [R0+URZ], R3 ;  /* 0x00000003000075a7 */ /* 0x0022a400080011ff */
[----:B--2---:R-:W-:Y:S05]  /*6d70*/  @!P0 NANOSLEEP.SYNCS 0x989680 ;  /* 0x009896800000895d */ /* 0x004fea0003900000 */
[----:B------:R-:W2:Y:S02]  /*6d80*/  @!P0 SYNCS.PHASECHK.TRANS64 P0, [R0+URZ], R3 ;  /* 0x00000003000085a7 */ /* 0x000ea400080010ff */
[----:B--2---:R-:W-:Y:S05]  /*6d90*/  @!P0 BRA `(.L_x_133) ;  /* 0xfffffffc00f08947 */ /* 0x004fea000383ffff */
[----:B------:R-:W-:Y:S05]  /*6da0*/  BRA `(.L_x_134) ;  /* 0xffffffb8007c7947 */ /* 0x000fea000383ffff */
.L_x_42:
[----:B----4-:R-:W-:-:S07]  /*6db0*/  MOV R0, UR5 ;  /* 0x0000000500007c02 */ /* 0x010fce0008000f00 */
.L_x_135:
[----:B-1----:R1:W2:Y:S02]  /*6dc0*/  SYNCS.PHASECHK.TRANS64.TRYWAIT P0, [R0+URZ], R3 ;  /* 0x00000003000075a7 */ /* 0x0022a400080011ff */
[----:B--2---:R-:W-:Y:S05]  /*6dd0*/  @!P0 NANOSLEEP.SYNCS 0x989680 ;  /* 0x009896800000895d */ /* 0x004fea0003900000 */
[----:B------:R-:W2:Y:S02]  /*6de0*/  @!P0 SYNCS.PHASECHK.TRANS64 P0, [R0+URZ], R3 ;  /* 0x00000003000085a7 */ /* 0x000ea400080010ff */
[----:B--2---:R-:W-:Y:S05]  /*6df0*/  @!P0 BRA `(.L_x_135) ;  /* 0xfffffffc00f08947 */ /* 0x004fea000383ffff */
[----:B------:R-:W-:Y:S05]  /*6e00*/  BRA `(.L_x_136) ;  /* 0xffffffb800887947 */ /* 0x000fea000383ffff */
.L_x_43:
[----:B----4-:R-:W-:-:S07]  /*6e10*/  MOV R0, UR5 ;  /* 0x0000000500007c02 */ /* 0x010fce0008000f00 */
.L_x_137:
[----:B-1----:R1:W2:Y:S02]  /*6e20*/  SYNCS.PHASECHK.TRANS64.TRYWAIT P0, [R0+URZ], R3 ;  /* 0x00000003000075a7 */ /* 0x0022a400080011ff */
[----:B--2---:R-:W-:Y:S05]  /*6e30*/  @!P0 NANOSLEEP.SYNCS 0x989680 ;  /* 0x009896800000895d */ /* 0x004fea0003900000 */
[----:B------:R-:W2:Y:S02]  /*6e40*/  @!P0 SYNCS.PHASECHK.TRANS64 P0, [R0+URZ], R3 ;  /* 0x00000003000085a7 */ /* 0x000ea400080010ff */
[----:B--2---:R-:W-:Y:S05]  /*6e50*/  @!P0 BRA `(.L_x_137) ;  /* 0xfffffffc00f08947 */ /* 0x004fea000383ffff */
[----:B------:R-:W-:Y:S05]  /*6e60*/  BRA `(.L_x_138) ;  /* 0xffffffb800947947 */ /* 0x000fea000383ffff */
.L_x_44:
[----:B----4-:R-:W-:-:S07]  /*6e70*/  MOV R0, UR5 ;  /* 0x0000000500007c02 */ /* 0x010fce0008000f00 */
.L_x_139:
[----:B-1----:R1:W2:Y:S02]  /*6e80*/  SYNCS.PHASECHK.TRANS64.TRYWAIT P0, [R0+URZ], R3 ;  /* 0x00000003000075a7 */ /* 0x0022a400080011ff */
[----:B--2---:R-:W-:Y:S05]  /*6e90*/  @!P0 NANOSLEEP.SYNCS 0x989680 ;  /* 0x009896800000895d */ /* 0x004fea0003900000 */
[----:B------:R-:W2:Y:S02]  /*6ea0*/  @!P0 SYNCS.PHASECHK.TRANS64 P0, [R0+URZ], R3 ;  /* 0x00000003000085a7 */ /* 0x000ea400080010ff */
[----:B--2---:R-:W-:Y:S05]  /*6eb0*/  @!P0 BRA `(.L_x_139) ;  /* 0xfffffffc00f08947 */ /* 0x004fea000383ffff */
[----:B------:R-:W-:Y:S05]  /*6ec0*/  BRA `(.L_x_140) ;  /* 0xffffffb800a07947 */ /* 0x000fea000383ffff */
.L_x_45:
[----:B----4-:R-:W-:-:S07]  /*6ed0*/  MOV R0, UR5 ;  /* 0x0000000500007c02 */ /* 0x010fce0008000f00 */
.L_x_141:
[----:B-1----:R1:W2:Y:S02]  /*6ee0*/  SYNCS.PHASECHK.TRANS64.TRYWAIT P0, [R0+URZ], R3 ;  /* 0x00000003000075a7 */ /* 0x0022a400080011ff */
[----:B--2---:R-:W-:Y:S05]  /*6ef0*/  @!P0 NANOSLEEP.SYNCS 0x989680 ;  /* 0x009896800000895d */ /* 0x004fea0003900000 */
[----:B------:R-:W2:Y:S02]  /*6f00*/  @!P0 SYNCS.PHASECHK.TRANS64 P0, [R0+URZ], R3 ;  /* 0x00000003000085a7 */ /* 0x000ea400080010ff */
[----:B--2---:R-:W-:Y:S05]  /*6f10*/  @!P0 BRA `(.L_x_141) ;  /* 0xfffffffc00f08947 */ /* 0x004fea000383ffff */
[----:B------:R-:W-:Y:S05]  /*6f20*/  BRA `(.L_x_142) ;  /* 0xffffffb800ac7947 */ /* 0x000fea000383ffff */
.L_x_46:
[----:B----4-:R-:W-:-:S07]  /*6f30*/  MOV R0, UR5 ;  /* 0x0000000500007c02 */ /* 0x010fce0008000f00 */
.L_x_143:
[----:B-1----:R1:W2:Y:S02]  /*6f40*/  SYNCS.PHASECHK.TRANS64.TRYWAIT P0, [R0+URZ], R3 ;  /* 0x00000003000075a7 */ /* 0x0022a400080011ff */
[----:B--2---:R-:W-:Y:S05]  /*6f50*/  @!P0 NANOSLEEP.SYNCS 0x989680 ;  /* 0x009896800000895d */ /* 0x004fea0003900000 */
[----:B------:R-:W2:Y:S02]  /*6f60*/  @!P0 SYNCS.PHASECHK.TRANS64 P0, [R0+URZ], R3 ;  /* 0x00000003000085a7 */ /* 0x000ea400080010ff */
[----:B--2---:R-:W-:Y:S05]  /*6f70*/  @!P0 BRA `(.L_x_143) ;  /* 0xfffffffc00f08947 */ /* 0x004fea000383ffff */
[----:B------:R-:W-:Y:S05]  /*6f80*/  BRA `(.L_x_144) ;  /* 0xffffffb800b87947 */ /* 0x000fea000383ffff */
.L_x_47:
[----:B----4-:R-:W-:-:S07]  /*6f90*/  MOV R0, UR5 ;  /* 0x0000000500007c02 */ /* 0x010fce0008000f00 */
.L_x_145:
[----:B-1----:R1:W2:Y:S02]  /*6fa0*/  SYNCS.PHASECHK.TRANS64.TRYWAIT P0, [R0+URZ], R3 ;  /* 0x00000003000075a7 */ /* 0x0022a400080011ff */
[----:B--2---:R-:W-:Y:S05]  /*6fb0*/  @!P0 NANOSLEEP.SYNCS 0x989680 ;  /* 0x009896800000895d */ /* 0x004fea0003900000 */
[----:B------:R-:W2:Y:S02]  /*6fc0*/  @!P0 SYNCS.PHASECHK.TRANS64 P0, [R0+URZ], R3 ;  /* 0x00000003000085a7 */ /* 0x000ea400080010ff */
[----:B--2---:R-:W-:Y:S05]  /*6fd0*/  @!P0 BRA `(.L_x_145) ;  /* 0xfffffffc00f08947 */ /* 0x004fea000383ffff */
[----:B------:R-:W-:Y:S05]  /*6fe0*/  BRA `(.L_x_146) ;  /* 0xffffffb800c47947 */ /* 0x000fea000383ffff */
.L_x_48:
[----:B----4-:R-:W-:-:S07]  /*6ff0*/  MOV R0, UR5 ;  /* 0x0000000500007c02 */ /* 0x010fce0008000f00 */
.L_x_147:
[----:B-1----:R1:W2:Y:S02]  /*7000*/  SYNCS.PHASECHK.TRANS64.TRYWAIT P0, [R0+URZ], R3 ;  /* 0x00000003000075a7 */ /* 0x0022a400080011ff */
[----:B--2---:R-:W-:Y:S05]  /*7010*/  @!P0 NANOSLEEP.SYNCS 0x989680 ;  /* 0x009896800000895d */ /* 0x004fea0003900000 */
[----:B------:R-:W2:Y:S02]  /*7020*/  @!P0 SYNCS.PHASECHK.TRANS64 P0, [R0+URZ], R3 ;  /* 0x00000003000085a7 */ /* 0x000ea400080010ff */
[----:B--2---:R-:W-:Y:S05]  /*7030*/  @!P0 BRA `(.L_x_147) ;  /* 0xfffffffc00f08947 */ /* 0x004fea000383ffff */
[----:B------:R-:W-:Y:S05]  /*7040*/  BRA `(.L_x_148) ;  /* 0xffffffb800d07947 */ /* 0x000fea000383ffff */
.L_x_49:
[----:B----4-:R-:W-:-:S07]  /*7050*/  MOV R0, UR5 ;  /* 0x0000000500007c02 */ /* 0x010fce0008000f00 */
.L_x_149:
[----:B-1----:R1:W2:Y:S02]  /*7060*/  SYNCS.PHASECHK.TRANS64.TRYWAIT P0, [R0+URZ], R3 ;  /* 0x00000003000075a7 */ /* 0x0022a400080011ff */
[----:B--2---:R-:W-:Y:S05]  /*7070*/  @!P0 NANOSLEEP.SYNCS 0x989680 ;  /* 0x009896800000895d */ /* 0x004fea0003900000 */
[----:B------:R-:W2:Y:S02]  /*7080*/  @!P0 SYNCS.PHASECHK.TRANS64 P0, [R0+URZ], R3 ;  /* 0x00000003000085a7 */ /* 0x000ea400080010ff */
[----:B--2---:R-:W-:Y:S05]  /*7090*/  @!P0 BRA `(.L_x_149) ;  /* 0xfffffffc00f08947 */ /* 0x004fea000383ffff */
[----:B------:R-:W-:Y:S05]  /*70a0*/  BRA `(.L_x_150) ;  /* 0xffffffb800dc7947 */ /* 0x000fea000383ffff */
.L_x_50:
[----:B----4-:R-:W-:-:S07]  /*70b0*/  MOV R0, UR5 ;  /* 0x0000000500007c02 */ /* 0x010fce0008000f00 */
.L_x_151:
[----:B-1----:R1:W2:Y:S02]  /*70c0*/  SYNCS.PHASECHK.TRANS64.TRYWAIT P0, [R0+URZ], R3 ;  /* 0x00000003000075a7 */ /* 0x0022a400080011ff */
[----:B--2---:R-:W-:Y:S05]  /*70d0*/  @!P0 NANOSLEEP.SYNCS 0x989680 ;  /* 0x009896800000895d */ /* 0x004fea0003900000 */
[----:B------:R-:W2:Y:S02]  /*70e0*/  @!P0 SYNCS.PHASECHK.TRANS64 P0, [R0+URZ], R3 ;  /* 0x00000003000085a7 */ /* 0x000ea400080010ff */
[----:B--2---:R-:W-:Y:S05]  /*70f0*/  @!P0 BRA `(.L_x_151) ;  /* 0xfffffffc00f08947 */ /* 0x004fea000383ffff */
[----:B------:R-:W-:Y:S05]  /*7100*/  BRA `(.L_x_152) ;  /* 0xffffffb800e87947 */ /* 0x000fea000383ffff */
.L_x_51:
[----:B----4-:R-:W-:-:S07]  /*7110*/  MOV R0, UR5 ;  /* 0x0000000500007c02 */ /* 0x010fce0008000f00 */
.L_x_153:
[----:B-1----:R1:W2:Y:S02]  /*7120*/  SYNCS.PHASECHK.TRANS64.TRYWAIT P0, [R0+URZ], R3 ;  /* 0x00000003000075a7 */ /* 0x0022a400080011ff */
[----:B--2---:R-:W-:Y:S05]  /*7130*/  @!P0 NANOSLEEP.SYNCS 0x989680 ;  /* 0x009896800000895d */ /* 0x004fea0003900000 */
[----:B------:R-:W2:Y:S02]  /*7140*/  @!P0 SYNCS.PHASECHK.TRANS64 P0, [R0+URZ], R3 ;  /* 0x00000003000085a7 */ /* 0x000ea400080010ff */
[----:B--2---:R-:W-:Y:S05]  /*7150*/  @!P0 BRA `(.L_x_153) ;  /* 0xfffffffc00f08947 */ /* 0x004fea000383ffff */
[----:B------:R-:W-:Y:S05]  /*7160*/  BRA `(.L_x_154) ;  /* 0xffffffb800f47947 */ /* 0x000fea000383ffff */
.L_x_52:
[----:B----4-:R-:W-:-:S07]  /*7170*/  MOV R0, UR5 ;  /* 0x0000000500007c02 */ /* 0x010fce0008000f00 */
.L_x_155:
[----:B-1----:R1:W2:Y:S02]  /*7180*/  SYNCS.PHASECHK.TRANS64.TRYWAIT P0, [R0+URZ], R3 ;  /* 0x00000003000075a7 */ /* 0x0022a400080011ff */
[----:B--2---:R-:W-:Y:S05]  /*7190*/  @!P0 NANOSLEEP.SYNCS 0x989680 ;  /* 0x009896800000895d */ /* 0x004fea0003900000 */
[----:B------:R-:W2:Y:S02]  /*71a0*/  @!P0 SYNCS.PHASECHK.TRANS64 P0, [R0+URZ], R3 ;  /* 0x00000003000085a7 */ /* 0x000ea400080010ff */
[----:B--2---:R-:W-:Y:S05]  /*71b0*/  @!P0 BRA `(.L_x_155) ;  /* 0xfffffffc00f08947 */ /* 0x004fea000383ffff */
[----:B------:R-:W-:Y:S05]  /*71c0*/  BRA `(.L_x_156) ;  /* 0xffffffbc00007947 */ /* 0x000fea000383ffff */
.L_x_53:
[----:B----4-:R-:W-:-:S07]  /*71d0*/  MOV R0, UR5 ;  /* 0x0000000500007c02 */ /* 0x010fce0008000f00 */
.L_x_157:
[----:B-1----:R1:W2:Y:S02]  /*71e0*/  SYNCS.PHASECHK.TRANS64.TRYWAIT P0, [R0+URZ], R3 ;  /* 0x00000003000075a7 */ /* 0x0022a400080011ff */
[----:B--2---:R-:W-:Y:S05]  /*71f0*/  @!P0 NANOSLEEP.SYNCS 0x989680 ;  /* 0x009896800000895d */ /* 0x004fea0003900000 */
[----:B------:R-:W2:Y:S02]  /*7200*/  @!P0 SYNCS.PHASECHK.TRANS64 P0, [R0+URZ], R3 ;  /* 0x00000003000085a7 */ /* 0x000ea400080010ff */
[----:B--2---:R-:W-:Y:S05]  /*7210*/  @!P0 BRA `(.L_x_157) ;  /* 0xfffffffc00f08947 */ /* 0x004fea000383ffff */
[----:B------:R-:W-:Y:S05]  /*7220*/  BRA `(.L_x_158) ;  /* 0xffffffbc000c7947 */ /* 0x000fea000383ffff */
.L_x_54:
[----:B----4-:R-:W-:-:S07]  /*7230*/  MOV R0, UR5 ;  /* 0x0000000500007c02 */ /* 0x010fce0008000f00 */
.L_x_159:
[----:B-1----:R1:W2:Y:S02]  /*7240*/  SYNCS.PHASECHK.TRANS64.TRYWAIT P0, [R0+URZ], R3 ;  /* 0x00000003000075a7 */ /* 0x0022a400080011ff */
[----:B--2---:R-:W-:Y:S05]  /*7250*/  @!P0 NANOSLEEP.SYNCS 0x989680 ;  /* 0x009896800000895d */ /* 0x004fea0003900000 */
[----:B------:R-:W2:Y:S02]  /*7260*/  @!P0 SYNCS.PHASECHK.TRANS64 P0, [R0+URZ], R3 ;  /* 0x00000003000085a7 */ /* 0x000ea400080010ff */
[----:B--2---:R-:W-:Y:S05]  /*7270*/  @!P0 BRA `(.L_x_159) ;  /* 0xfffffffc00f08947 */ /* 0x004fea000383ffff */
[----:B------:R-:W-:Y:S05]  /*7280*/  BRA `(.L_x_160) ;  /* 0xffffffbc00187947 */ /* 0x000fea000383ffff */
.L_x_55:
[----:B----4-:R-:W-:-:S07]  /*7290*/  MOV R0, UR5 ;  /* 0x0000000500007c02 */ /* 0x010fce0008000f00 */
.L_x_161:
[----:B-1----:R1:W2:Y:S02]  /*72a0*/  SYNCS.PHASECHK.TRANS64.TRYWAIT P0, [R0+URZ], R3 ;  /* 0x00000003000075a7 */ /* 0x0022a400080011ff */
[----:B--2---:R-:W-:Y:S05]  /*72b0*/  @!P0 NANOSLEEP.SYNCS 0x989680 ;  /* 0x009896800000895d */ /* 0x004fea0003900000 */
[----:B------:R-:W2:Y:S02]  /*72c0*/  @!P0 SYNCS.PHASECHK.TRANS64 P0, [R0+URZ], R3 ;  /* 0x00000003000085a7 */ /* 0x000ea400080010ff */
[----:B--2---:R-:W-:Y:S05]  /*72d0*/  @!P0 BRA `(.L_x_161) ;  /* 0xfffffffc00f08947 */ /* 0x004fea000383ffff */
[----:B------:R-:W-:Y:S05]  /*72e0*/  BRA `(.L_x_162) ;  /* 0xffffffbc00247947 */ /* 0x000fea000383ffff */
.L_x_56:
[----:B----4-:R-:W-:-:S07]  /*72f0*/  MOV R0, UR5 ;  /* 0x0000000500007c02 */ /* 0x010fce0008000f00 */
.L_x_163:
[----:B-1----:R1:W2:Y:S02]  /*7300*/  SYNCS.PHASECHK.TRANS64.TRYWAIT P0, [R0+URZ], R3 ;  /* 0x00000003000075a7 */ /* 0x0022a400080011ff */
[----:B--2---:R-:W-:Y:S05]  /*7310*/  @!P0 NANOSLEEP.SYNCS 0x989680 ;  /* 0x009896800000895d */ /* 0x004fea0003900000 */
[----:B------:R-:W2:Y:S02]  /*7320*/  @!P0 SYNCS.PHASECHK.TRANS64 P0, [R0+URZ], R3 ;  /* 0x00000003000085a7 */ /* 0x000ea400080010ff */
[----:B--2---:R-:W-:Y:S05]  /*7330*/  @!P0 BRA `(.L_x_163) ;  /* 0xfffffffc00f08947 */ /* 0x004fea000383ffff */
[----:B------:R-:W-:Y:S05]  /*7340*/  BRA `(.L_x_164) ;  /* 0xffffffbc00307947 */ /* 0x000fea000383ffff */
.L_x_57:
[----:B----4-:R-:W-:-:S07]  /*7350*/  MOV R0, UR5 ;  /* 0x0000000500007c02 */ /* 0x010fce0008000f00 */
.L_x_165:
[----:B-1----:R1:W2:Y:S02]  /*7360*/  SYNCS.PHASECHK.TRANS64.TRYWAIT P0, [R0+URZ], R3 ;  /* 0x00000003000075a7 */ /* 0x0022a400080011ff */
[----:B--2---:R-:W-:Y:S05]  /*7370*/  @!P0 NANOSLEEP.SYNCS 0x989680 ;  /* 0x009896800000895d */ /* 0x004fea0003900000 */
[----:B------:R-:W2:Y:S02]  /*7380*/  @!P0 SYNCS.PHASECHK.TRANS64 P0, [R0+URZ], R3 ;  /* 0x00000003000085a7 */ /* 0x000ea400080010ff */
[----:B--2---:R-:W-:Y:S05]  /*7390*/  @!P0 BRA `(.L_x_165) ;  /* 0xfffffffc00f08947 */ /* 0x004fea000383ffff */
[----:B------:R-:W-:Y:S05]  /*73a0*/  BRA `(.L_x_166) ;  /* 0xffffffbc003c7947 */ /* 0x000fea000383ffff */
.L_x_60:
[----:B-1----:R1:W2:Y:S02]  /*73b0*/  SYNCS.PHASECHK.TRANS64.TRYWAIT P0, [R0+URZ+0x1f0], R4 ;  /* 0x0001f004000075a7 */ /* 0x0022a400080011ff */
[----:B--2---:R-:W-:Y:S05]  /*73c0*/  @!P0 NANOSLEEP.SYNCS 0x989680 ;  /* 0x009896800000895d */ /* 0x004fea0003900000 */
[----:B------:R-:W2:Y:S02]  /*73d0*/  @!P0 SYNCS.PHASECHK.TRANS64 P0, [R0+URZ+0x1f0], R4 ;  /* 0x0001f004000085a7 */ /* 0x000ea400080010ff */
[----:B--2---:R-:W-:Y:S05]  /*73e0*/  @!P0 BRA `(.L_x_60) ;  /* 0xfffffffc00f08947 */ /* 0x004fea000383ffff */
[----:B------:R-:W-:Y:S05]  /*73f0*/  BRA `(.L_x_167) ;  /* 0xffffffbc00987947 */ /* 0x000fea000383ffff */
.L_x_61:
[----:B------:R-:W-:-:S07]  /*7400*/  MOV R0, UR5 ;  /* 0x0000000500007c02 */ /* 0x000fce0008000f00 */
.L_x_168:
[----:B-1----:R1:W2:Y:S02]  /*7410*/  SYNCS.PHASECHK.TRANS64.TRYWAIT P0, [R0+URZ+0x1a0], R5 ;  /* 0x0001a005000075a7 */ /* 0x0022a400080011ff */
[----:B--2---:R-:W-:Y:S05]  /*7420*/  @!P0 NANOSLEEP.SYNCS 0x989680 ;  /* 0x009896800000895d */ /* 0x004fea0003900000 */
[----:B------:R-:W2:Y:S02]  /*7430*/  @!P0 SYNCS.PHASECHK.TRANS64 P0, [R0+URZ+0x1a0], R5 ;  /* 0x0001a005000085a7 */ /* 0x000ea400080010ff */
[----:B--2---:R-:W-:Y:S05]  /*7440*/  @!P0 BRA `(.L_x_168) ;  /* 0xfffffffc00f08947 */ /* 0x004fea000383ffff */
[----:B------:R-:W-:Y:S05]  /*7450*/  BRA `(.L_x_169) ;  /* 0xffffffbc00a87947 */ /* 0x000fea000383ffff */
.L_x_62:
[----:B-1----:R1:W2:Y:S02]  /*7460*/  SYNCS.PHASECHK.TRANS64.TRYWAIT P1, [R0+URZ+0x190], R4 ;  /* 0x00019004000075a7 */ /* 0x0022a400080211ff */
[----:B--2---:R-:W-:Y:S05]  /*7470*/  @!P1 NANOSLEEP.SYNCS 0x989680 ;  /* 0x009896800000995d */ /* 0x004fea0003900000 */
[----:B------:R-:W2:Y:S02]  /*7480*/  @!P1 SYNCS.PHASECHK.TRANS64 P1, [R0+URZ+0x190], R4 ;  /* 0x00019004000095a7 */ /* 0x000ea400080210ff */
[----:B--2---:R-:W-:Y:S05]  /*7490*/  @!P1 BRA `(.L_x_62) ;  /* 0xfffffffc00f09947 */ /* 0x004fea000383ffff */
[----:B------:R-:W-:Y:S05]  /*74a0*/  BRA `(.L_x_170) ;  /* 0xffffffbc00d87947 */ /* 0x000fea000383ffff */
.L_x_65:
[----:B------:R-:W-:-:S07]  /*74b0*/  MOV R0, UR5 ;  /* 0x0000000500007c02 */ /* 0x000fce0008000f00 */
.L_x_171:
[----:B-1----:R1:W2:Y:S02]  /*74c0*/  SYNCS.PHASECHK.TRANS64.TRYWAIT P0, [R0+URZ+0x1a0], R2 ;  /* 0x0001a002000075a7 */ /* 0x0022a400080011ff */
[----:B--2---:R-:W-:Y:S05]  /*74d0*/  @!P0 NANOSLEEP.SYNCS 0x989680 ;  /* 0x009896800000895d */ /* 0x004fea0003900000 */
[----:B------:R-:W2:Y:S02]  /*74e0*/  @!P0 SYNCS.PHASECHK.TRANS64 P0, [R0+URZ+0x1a0], R2 ;  /* 0x0001a002000085a7 */ /* 0x000ea400080010ff */
[----:B--2---:R-:W-:Y:S05]  /*74f0*/  @!P0 BRA `(.L_x_171) ;  /* 0xfffffffc00f08947 */ /* 0x004fea000383ffff */
[----:B------:R-:W-:Y:S05]  /*7500*/  BRA `(.L_x_64) ;  /* 0xffffffc0002c7947 */ /* 0x000fea000383ffff */
.L_x_72:
[----:B-1----:R1:W2:Y:S02]  /*7510*/  SYNCS.PHASECHK.TRANS64.TRYWAIT P1, [R0+URZ+0x190], R2 ;  /* 0x00019002000075a7 */ /* 0x0022a400080211ff */
[----:B--2---:R-:W-:Y:S05]  /*7520*/  @!P1 NANOSLEEP.SYNCS 0x989680 ;  /* 0x009896800000995d */ /* 0x004fea0003900000 */
[----:B------:R-:W2:Y:S02]  /*7530*/  @!P1 SYNCS.PHASECHK.TRANS64 P1, [R0+URZ+0x190], R2 ;  /* 0x00019002000095a7 */ /* 0x000ea400080210ff */
[----:B--2---:R-:W-:Y:S05]  /*7540*/  @!P1 BRA `(.L_x_72) ;  /* 0xfffffffc00f09947 */ /* 0x004fea000383ffff */
[----:B------:R-:W-:Y:S05]  /*7550*/  BRA `(.L_x_172) ;  /* 0xffffffc4009c7947 */ /* 0x000fea000383ffff */
.L_x_73:
[----:B------:R-:W-:-:S07]  /*7560*/  MOV R2, UR7 ;  /* 0x0000000700027c02 */ /* 0x000fce0008000f00 */
.L_x_173:
[----:B-1----:R1:W2:Y:S02]  /*7570*/  SYNCS.PHASECHK.TRANS64.TRYWAIT P0, [R2+URZ+0x1d0], R0 ;  /* 0x0001d000020075a7 */ /* 0x0022a400080011ff */
[----:B--2---:R-:W-:Y:S05]  /*7580*/  @!P0 NANOSLEEP.SYNCS 0x989680 ;  /* 0x009896800000895d */ /* 0x004fea0003900000 */
[----:B------:R-:W2:Y:S02]  /*7590*/  @!P0 SYNCS.PHASECHK.TRANS64 P0, [R2+URZ+0x1d0], R0 ;  /* 0x0001d000020085a7 */ /* 0x000ea400080010ff */
[----:B--2---:R-:W-:Y:S05]  /*75a0*/  @!P0 BRA `(.L_x_173) ;  /* 0xfffffffc00f08947 */ /* 0x004fea000383ffff */
[----:B------:R-:W-:Y:S05]  /*75b0*/  BRA `(.L_x_174) ;  /* 0xffffffc400ec7947 */ /* 0x000fea000383ffff */
.L_x_76:
[----:B------:R-:W-:Y:S07]  /*75c0*/  MOV R0, UR6 ;  /* 0x0000000600007c02 */ /* 0x000fee0008000f00 */
.L_x_175:
[----:B-1----:R1:W2:Y:S02]  /*75d0*/  SYNCS.PHASECHK.TRANS64.TRYWAIT P0, [R0+URZ], R2 ;  /* 0x00000002000075a7 */ /* 0x0022a400080011ff */
[----:B--2---:R-:W-:Y:S05]  /*75e0*/  @!P0 NANOSLEEP.SYNCS 0x989680 ;  /* 0x009896800000895d */ /* 0x004fea0003900000 */
[----:B------:R-:W2:Y:S02]  /*75f0*/  @!P0 SYNCS.PHASECHK.TRANS64 P0, [R0+URZ], R2 ;  /* 0x00000002000085a7 */ /* 0x000ea400080010ff */
[----:B--2---:R-:W-:Y:S05]  /*7600*/  @!P0 BRA `(.L_x_175) ;  /* 0xfffffffc00f08947 */ /* 0x004fea000383ffff */
[----:B------:R-:W-:Y:S05]  /*7610*/  BRA `(.L_x_75) ;  /* 0xffffffc800087947 */ /* 0x000fea000383ffff */
.L_x_79:
[----:B------:R-:W-:-:S07]  /*7620*/  MOV R0, UR6 ;  /* 0x0000000600007c02 */ /* 0x000fce0008000f00 */
.L_x_176:
[----:B--2---:R2:W4:Y:S02]  /*7630*/  SYNCS.PHASECHK.TRANS64.TRYWAIT P0, [R0+URZ], R2 ;  /* 0x00000002000075a7 */ /* 0x00452400080011ff */
[----:B----4-:R-:W-:Y:S05]  /*7640*/  @!P0 NANOSLEEP.SYNCS 0x989680 ;  /* 0x009896800000895d */ /* 0x010fea0003900000 */
[----:B------:R-:W4:Y:S02]  /*7650*/  @!P0 SYNCS.PHASECHK.TRANS64 P0, [R0+URZ], R2 ;  /* 0x00000002000085a7 */ /* 0x000f2400080010ff */
[----:B----4-:R-:W-:Y:S05]  /*7660*/  @!P0 BRA `(.L_x_176) ;  /* 0xfffffffc00f08947 */ /* 0x010fea000383ffff */
[----:B------:R-:W-:Y:S05]  /*7670*/  BRA `(.L_x_177) ;  /* 0xffffffc800e47947 */ /* 0x000fea000383ffff */
.L_x_80:
[----:B------:R-:W-:-:S07]  /*7680*/  MOV R0, UR6 ;  /* 0x0000000600007c02 */ /* 0x000fce0008000f00 */
.L_x_178:
[----:B-1----:R1:W2:Y:S02]  /*7690*/  SYNCS.PHASECHK.TRANS64.TRYWAIT P0, [R0+URZ], R3 ;  /* 0x00000003000075a7 */ /* 0x0022a400080011ff */
[----:B--2---:R-:W-:Y:S05]  /*76a0*/  @!P0 NANOSLEEP.SYNCS 0x989680 ;  /* 0x009896800000895d */ /* 0x004fea0003900000 */
[----:B------:R-:W2:Y:S02]  /*76b0*/  @!P0 SYNCS.PHASECHK.TRANS64 P0, [R0+URZ], R3 ;  /* 0x00000003000085a7 */ /* 0x000ea400080010ff */
[----:B--2---:R-:W-:Y:S05]  /*76c0*/  @!P0 BRA `(.L_x_178) ;  /* 0xfffffffc00f08947 */ /* 0x004fea000383ffff */
[----:B------:R-:W-:Y:S05]  /*76d0*/  BRA `(.L_x_179) ;  /* 0xffffffc800f07947 */ /* 0x000fea000383ffff */
.L_x_81:
[----:B------:R-:W-:-:S07]  /*76e0*/  MOV R0, UR6 ;  /* 0x0000000600007c02 */ /* 0x000fce0008000f00 */
.L_x_180:
[----:B-1----:R1:W2:Y:S02]  /*76f0*/  SYNCS.PHASECHK.TRANS64.TRYWAIT P0, [R0+URZ], R3 ;  /* 0x00000003000075a7 */ /* 0x0022a400080011ff */
[----:B--2---:R-:W-:Y:S05]  /*7700*/  @!P0 NANOSLEEP.SYNCS 0x989680 ;  /* 0x009896800000895d */ /* 0x004fea0003900000 */
[----:B------:R-:W2:Y:S02]  /*7710*/  @!P0 SYNCS.PHASECHK.TRANS64 P0, [R0+URZ], R3 ;  /* 0x00000003000085a7 */ /* 0x000ea400080010ff */
[----:B--2---:R-:W-:Y:S05]  /*7720*/  @!P0 BRA `(.L_x_180) ;  /* 0xfffffffc00f08947 */ /* 0x004fea000383ffff */
[----:B------:R-:W-:Y:S05]  /*7730*/  BRA `(.L_x_181) ;  /* 0xffffffc800fc7947 */ /* 0x000fea000383ffff */
.L_x_82:
[----:B-1----:R-:W-:-:S07]  /*7740*/  MOV R0, UR7 ;  /* 0x0000000700007c02 */ /* 0x002fce0008000f00 */
.L_x_182:
[----:B-1----:R1:W2:Y:S02]  /*7750*/  SYNCS.PHASECHK.TRANS64.TRYWAIT P0, [R0+URZ], R2 ;  /* 0x00000002000075a7 */ /* 0x0022a400080011ff */
[----:B--2---:R-:W-:Y:S05]  /*7760*/  @!P0 NANOSLEEP.SYNCS 0x989680 ;  /* 0x009896800000895d */ /* 0x004fea0003900000 */
[----:B------:R-:W2:Y:S02]  /*7770*/  @!P0 SYNCS.PHASECHK.TRANS64 P0, [R0+URZ], R2 ;  /* 0x00000002000085a7 */ /* 0x000ea400080010ff */
[----:B--2---:R-:W-:Y:S05]  /*7780*/  @!P0 BRA `(.L_x_182) ;  /* 0xfffffffc00f08947 */ /* 0x004fea000383ffff */
[----:B------:R-:W-:Y:S05]  /*7790*/  BRA `(.L_x_183) ;  /* 0xffffffcc00087947 */ /* 0x000fea000383ffff */
.L_x_87:
[----:B--2---:R2:W3:Y:S02]  /*77a0*/  SYNCS.PHASECHK.TRANS64.TRYWAIT P0, [R0+URZ+0x190], R2 ;  /* 0x00019002000075a7 */ /* 0x0044e400080011ff */
[----:B---3--:R-:W-:Y:S05]  /*77b0*/  @!P0 NANOSLEEP.SYNCS 0x989680 ;  /* 0x009896800000895d */ /* 0x008fea0003900000 */
[----:B------:R-:W3:Y:S02]  /*77c0*/  @!P0 SYNCS.PHASECHK.TRANS64 P0, [R0+URZ+0x190], R2 ;  /* 0x00019002000085a7 */ /* 0x000ee400080010ff */
[----:B---3--:R-:W-:Y:S05]  /*77d0*/  @!P0 BRA `(.L_x_87) ;  /* 0xfffffffc00f08947 */ /* 0x008fea000383ffff */
[----:B------:R-:W-:Y:S05]  /*77e0*/  BRA `(.L_x_184) ;  /* 0xffffffd000007947 */ /* 0x000fea000383ffff */
.L_x_90:
[----:B------:R-:W-:Y:S07]  /*77f0*/  MOV R0, UR7 ;  /* 0x0000000700007c02 */ /* 0x000fee0008000f00 */
.L_x_185:
[----:B--2---:R2:W3:Y:S02]  /*7800*/  SYNCS.PHASECHK.TRANS64.TRYWAIT P0, [R0+URZ+0x188], R2 ;  /* 0x00018802000075a7 */ /* 0x0044e400080011ff */
[----:B---3--:R-:W-:Y:S05]  /*7810*/  @!P0 NANOSLEEP.SYNCS 0x989680 ;  /* 0x009896800000895d */ /* 0x008fea0003900000 */
[----:B------:R-:W3:Y:S02]  /*7820*/  @!P0 SYNCS.PHASECHK.TRANS64 P0, [R0+URZ+0x188], R2 ;  /* 0x00018802000085a7 */ /* 0x000ee400080010ff */
[----:B---3--:R-:W-:Y:S05]  /*7830*/  @!P0 BRA `(.L_x_185) ;  /* 0xfffffffc00f08947 */ /* 0x008fea000383ffff */
[----:B------:R-:W-:Y:S05]  /*7840*/  BRA `(.L_x_89) ;  /* 0xffffffd000e87947 */ /* 0x000fea000383ffff */
.L_x_93:
[----:B------:R-:W-:Y:S07]  /*7850*/  MOV R0, UR13 ;  /* 0x0000000d00007c02 */ /* 0x000fee0008000f00 */
.L_x_186:
[----:B-1----:R1:W2:Y:S02]  /*7860*/  SYNCS.PHASECHK.TRANS64.TRYWAIT P2, [R0+URZ+0x170], R29 ;  /* 0x0001701d000075a7 */ /* 0x0022a400080411ff */
[----:B--2---:R-:W-:Y:S05]  /*7870*/  @!P2 NANOSLEEP.SYNCS 0x989680 ;  /* 0x009896800000a95d */ /* 0x004fea0003900000 */
[----:B------:R-:W2:Y:S02]  /*7880*/  @!P2 SYNCS.PHASECHK.TRANS64 P2, [R0+URZ+0x170], R29 ;  /* 0x0001701d0000a5a7 */ /* 0x000ea400080410ff */
[----:B--2---:R-:W-:Y:S05]  /*7890*/  @!P2 BRA `(.L_x_186) ;  /* 0xfffffffc00f0a947 */ /* 0x004fea000383ffff */
[----:B------:R-:W-:Y:S05]  /*78a0*/  BRA `(.L_x_187) ;  /* 0xffffffd400847947 */ /* 0x000fea000383ffff */
.L_x_95:
[----:B------:R-:W-:-:S07]  /*78b0*/  MOV R0, UR4 ;  /* 0x0000000400007c02 */ /* 0x000fce0008000f00 */
.L_x_188:
[----:B-1----:R1:W3:Y:S02]  /*78c0*/  SYNCS.PHASECHK.TRANS64.TRYWAIT P0, [R0+URZ], R2 ;  /* 0x00000002000075a7 */ /* 0x0022e400080011ff */
[----:B---3--:R-:W-:Y:S05]  /*78d0*/  @!P0 NANOSLEEP.SYNCS 0x989680 ;  /* 0x009896800000895d */ /* 0x008fea0003900000 */
[----:B------:R-:W3:Y:S02]  /*78e0*/  @!P0 SYNCS.PHASECHK.TRANS64 P0, [R0+URZ], R2 ;  /* 0x00000002000085a7 */ /* 0x000ee400080010ff */
[----:B---3--:R-:W-:Y:S05]  /*78f0*/  @!P0 BRA `(.L_x_188) ;  /* 0xfffffffc00f08947 */ /* 0x008fea000383ffff */
[----:B------:R-:W-:Y:S05]  /*7900*/  BRA `(.L_x_189) ;  /* 0xffffffd800207947 */ /* 0x000fea000383ffff */
.L_x_97:
[----:B--2---:R2:W4:Y:S02]  /*7910*/  SYNCS.PHASECHK.TRANS64.TRYWAIT P0, [R0+URZ+0x190], R2 ;  /* 0x00019002000075a7 */ /* 0x00452400080011ff */
[----:B----4-:R-:W-:Y:S05]  /*7920*/  @!P0 NANOSLEEP.SYNCS 0x989680 ;  /* 0x009896800000895d */ /* 0x010fea0003900000 */
[----:B------:R-:W4:Y:S02]  /*7930*/  @!P0 SYNCS.PHASECHK.TRANS64 P0, [R0+URZ+0x190], R2 ;  /* 0x00019002000085a7 */ /* 0x000f2400080010ff */
[----:B----4-:R-:W-:Y:S05]  /*7940*/  @!P0 BRA `(.L_x_97) ;  /* 0xfffffffc00f08947 */ /* 0x010fea000383ffff */
[----:B------:R-:W-:Y:S05]  /*7950*/  BRA `(.L_x_190) ;  /* 0xffffffdc00087947 */ /* 0x000fea000383ffff */
.L_x_107:
[----:B-1----:R1:W2:Y:S02]  /*7960*/  SYNCS.PHASECHK.TRANS64.TRYWAIT P1, [R3+URZ+0x160], R4 ;  /* 0x00016004030075a7 */ /* 0x0022a400080211ff */
[----:B--2---:R-:W-:Y:S05]  /*7970*/  @!P1 NANOSLEEP.SYNCS 0x989680 ;  /* 0x009896800000995d */ /* 0x004fea0003900000 */
[----:B------:R-:W2:Y:S02]  /*7980*/  @!P1 SYNCS.PHASECHK.TRANS64 P1, [R3+URZ+0x160], R4 ;  /* 0x00016004030095a7 */ /* 0x000ea400080210ff */
[----:B--2---:R-:W-:Y:S05]  /*7990*/  @!P1 BRA `(.L_x_107) ;  /* 0xfffffffc00f09947 */ /* 0x004fea000383ffff */
[----:B------:R-:W-:Y:S05]  /*79a0*/  BRA `(.L_x_106) ;  /* 0xffffffe400e87947 */ /* 0x000fea000383ffff */
.L_x_109:
[----:B----4-:R4:W1:Y:S02]  /*79b0*/  SYNCS.PHASECHK.TRANS64.TRYWAIT P1, [R67+URZ+0x1b0], R5 ;  /* 0x0001b005430075a7 */ /* 0x01086400080211ff */
[----:B-1----:R-:W-:Y:S05]  /*79c0*/  @!P1 NANOSLEEP.SYNCS 0x989680 ;  /* 0x009896800000995d */ /* 0x002fea0003900000 */
[----:B------:R-:W1:Y:S02]  /*79d0*/  @!P1 SYNCS.PHASECHK.TRANS64 P1, [R67+URZ+0x1b0], R5 ;  /* 0x0001b005430095a7 */ /* 0x000e6400080210ff */
[----:B-1----:R-:W-:Y:S05]  /*79e0*/  @!P1 BRA `(.L_x_109) ;  /* 0xfffffffc00f09947 */ /* 0x002fea000383ffff */
[----:B------:R-:W-:Y:S05]  /*79f0*/  BRA `(.L_x_108) ;  /* 0xffffffe800007947 */ /* 0x000fea000383ffff */
        .weak           $__internal_0_$__cuda_sm10x_tcgen05_guardrail_trap_col_being_dealloced_not_returned_by_alloc
        .type           $__internal_0_$__cuda_sm10x_tcgen05_guardrail_trap_col_being_dealloced_not_returned_by_alloc,@function
        .size           $__internal_0_$__cuda_sm10x_tcgen05_guardrail_trap_col_being_dealloced_not_returned_by_alloc,($__internal_1_$__cuda_sm10x_tcgen05_guardrail_trap_phase_invalid_during_alloc - $__internal_0_$__cuda_sm10x_tcgen05_guardrail_trap_col_being_dealloced_not_returned_by_alloc)
$__internal_0_$__cuda_sm10x_tcgen05_guardrail_trap_col_being_dealloced_not_returned_by_alloc:
[----:B------:R-:W-:Y:S05]  /*7a00*/  BPT.TRAP 0x1 ;  /* 0x000000040000795c */ /* 0x000fea0000300000 */
[----:B------:R-:W-:-:S04]  /*7a10*/  HFMA2 R3, -RZ, RZ, 0, 0 ;  /* 0x00000000ff037431 */ /* 0x000fc800000001ff */
[----:B------:R-:W-:Y:S05]  /*7a20*/  RET.REL.NODEC R2 `(_ZN7cutlass13device_kernelINS_4gemm6kernel13GemmUniversalIN4cute5tupleIJiiiiEEENS1_10collective13CollectiveMmaINS1_35MainloopSm100TmaUmmaWarpSpecializedILi22ELi2ELi4ENS5_IJNS4_1CILi1EEESB_SB_EEEEENS5_IJNSA_ILi64EEENSA_ILi16EEESE_EEENS_10bfloat16_tENS5_IJlSB_lEEESH_SI_NS4_8TiledMMAINS4_8MMA_AtomIJNS4_20SM100_MMA_F16BF16_SSISH_SH_fLi64ELi16ELNS4_4UMMA5MajorE0ELSN_0ELNSM_7ScaleInE0ELSO_0EEEEEENS4_6LayoutISC_NS5_IJNSA_ILi0EEESS_SS_EEEEENS5_IJNS4_10UnderscoreESV_SV_EEEEENS4_13SM90_TMA_LOADENS4_14ComposedLayoutINS4_7SwizzleILi3ELi4ELi3EEENS4_18smem_ptr_flag_bitsILi16EEENSR_INS5_IJNSA_ILi8EEESE_EEENS5_IJSE_SB_EEEEEEEvNS4_8identityESY_S18_vS19_EENS_8epilogue10collective18CollectiveEpilogueINS1B_23Sm100TmaWarpSpecializedILi2ELi1ELi8ELb1ELb0EEEJSG_NS5_IJNSR_ISE_SB_EENSR_ISF_SB_EEEEESH_SI_SH_SI_NS1B_6fusion15FusionCallbacksIS1F_NS1J_17LinearCombinationISH_fSH_fLNS_15FloatRoundStyleE2EEESG_S1I_JEEENS4_5SM1004TMEM4LOAD26SM100_TMEM_LOAD_16dp256b2xESY_NSZ_INS10_ILi1ELi4ELi3EEES13_NSR_INS5_IJS14_SF_EEENS5_IJSF_SB_EEEEEEENS4_17SM75_U32x4_LDSM_NENS4_14SM90_TMA_STOREES1X_NS4_17SM90_U32x4_STSM_NENS4_39AutoVectorizingCopyWithAssumedAlignmentILi128EEEEEEvvEEEEvNT_6ParamsE) ;  /* 0xffffff8402747950 */ /* 0x000fea0003c3ffff */
        .weak           $__internal_1_$__cuda_sm10x_tcgen05_guardrail_trap_phase_invalid_during_alloc
        .type           $__internal_1_$__cuda_sm10x_tcgen05_guardrail_trap_phase_invalid_during_alloc,@function
        .size           $__internal_1_$__cuda_sm10x_tcgen05_guardrail_trap_phase_invalid_during_alloc,($__internal_2_$__cuda_sm10x_tcgen05_guardrail_trap_unallocated_columns_being_dealloced - $__internal_1_$__cuda_sm10x_tcgen05_guardrail_trap_phase_invalid_during_alloc)
$__internal_1_$__cuda_sm10x_tcgen05_guardrail_trap_phase_invalid_during_alloc:
[----:B------:R-:W-:Y:S05]  /*7a30*/  BPT.TRAP 0x1 ;  /* 0x000000040000795c */ /* 0x000fea0000300000 */
[----:B------:R-:W-:-:S04]  /*7a40*/  MOV R3, 0x0 ;  /* 0x0000000000037802 */ /* 0x000fc80000000f00 */
[----:B------:R-:W-:Y:S05]  /*7a50*/  RET.REL.NODEC R2 `(_ZN7cutlass13device_kernelINS_4gemm6kernel13GemmUniversalIN4cute5tupleIJiiiiEEENS1_10collective13CollectiveMmaINS1_35MainloopSm100TmaUmmaWarpSpecializedILi22ELi2ELi4ENS5_IJNS4_1CILi1EEESB_SB_EEEEENS5_IJNSA_ILi64EEENSA_ILi16EEESE_EEENS_10bfloat16_tENS5_IJlSB_lEEESH_SI_NS4_8TiledMMAINS4_8MMA_AtomIJNS4_20SM100_MMA_F16BF16_SSISH_SH_fLi64ELi16ELNS4_4UMMA5MajorE0ELSN_0ELNSM_7ScaleInE0ELSO_0EEEEEENS4_6LayoutISC_NS5_IJNSA_ILi0EEESS_SS_EEEEENS5_IJNS4_10UnderscoreESV_SV_EEEEENS4_13SM90_TMA_LOADENS4_14ComposedLayoutINS4_7SwizzleILi3ELi4ELi3EEENS4_18smem_ptr_flag_bitsILi16EEENSR_INS5_IJNSA_ILi8EEESE_EEENS5_IJSE_SB_EEEEEEEvNS4_8identityESY_S18_vS19_EENS_8epilogue10collective18CollectiveEpilogueINS1B_23Sm100TmaWarpSpecializedILi2ELi1ELi8ELb1ELb0EEEJSG_NS5_IJNSR_ISE_SB_EENSR_ISF_SB_EEEEESH_SI_SH_SI_NS1B_6fusion15FusionCallbacksIS1F_NS1J_17LinearCombinationISH_fSH_fLNS_15FloatRoundStyleE2EEESG_S1I_JEEENS4_5SM1004TMEM4LOAD26SM100_TMEM_LOAD_16dp256b2xESY_NSZ_INS10_ILi1ELi4ELi3EEES13_NSR_INS5_IJS14_SF_EEENS5_IJSF_SB_EEEEEEENS4_17SM75_U32x4_LDSM_NENS4_14SM90_TMA_STOREES1X_NS4_17SM90_U32x4_STSM_NENS4_39AutoVectorizingCopyWithAssumedAlignmentILi128EEEEEEvvEEEEvNT_6ParamsE) ;  /* 0xffffff8402687950 */ /* 0x000fea0003c3ffff */
        .weak           $__internal_2_$__cuda_sm10x_tcgen05_guardrail_trap_unallocated_columns_being_dealloced
        .type           $__internal_2_$__cuda_sm10x_tcgen05_guardrail_trap_unallocated_columns_being_dealloced,@function
        .size           $__internal_2_$__cuda_sm10x_tcgen05_guardrail_trap_unallocated_columns_being_dealloced,(.L_x_192 - $__internal_2_$__cuda_sm10x_tcgen05_guardrail_trap_unallocated_columns_being_dealloced)
$__internal_2_$__cuda_sm10x_tcgen05_guardrail_trap_unallocated_columns_being_dealloced:
[----:B------:R-:W-:Y:S05]  /*7a60*/  BPT.TRAP 0x1 ;  /* 0x000000040000795c */ /* 0x000fea0000300000 */
[----:B------:R-:W-:-:S04]  /*7a70*/  HFMA2 R3, -RZ, RZ, 0, 0 ;  /* 0x00000000ff037431 */ /* 0x000fc800000001ff */
[----:B------:R-:W-:Y:S05]  /*7a80*/  RET.REL.NODEC R2 `(_ZN7cutlass13device_kernelINS_4gemm6kernel13GemmUniversalIN4cute5tupleIJiiiiEEENS1_10collective13CollectiveMmaINS1_35MainloopSm100TmaUmmaWarpSpecializedILi22ELi2ELi4ENS5_IJNS4_1CILi1EEESB_SB_EEEEENS5_IJNSA_ILi64EEENSA_ILi16EEESE_EEENS_10bfloat16_tENS5_IJlSB_lEEESH_SI_NS4_8TiledMMAINS4_8MMA_AtomIJNS4_20SM100_MMA_F16BF16_SSISH_SH_fLi64ELi16ELNS4_4UMMA5MajorE0ELSN_0ELNSM_7ScaleInE0ELSO_0EEEEEENS4_6LayoutISC_NS5_IJNSA_ILi0EEESS_SS_EEEEENS5_IJNS4_10UnderscoreESV_SV_EEEEENS4_13SM90_TMA_LOADENS4_14ComposedLayoutINS4_7SwizzleILi3ELi4ELi3EEENS4_18smem_ptr_flag_bitsILi16EEENSR_INS5_IJNSA_ILi8EEESE_EEENS5_IJSE_SB_EEEEEEEvNS4_8identityESY_S18_vS19_EENS_8epilogue10collective18CollectiveEpilogueINS1B_23Sm100TmaWarpSpecializedILi2ELi1ELi8ELb1ELb0EEEJSG_NS5_IJNSR_ISE_SB_EENSR_ISF_SB_EEEEESH_SI_SH_SI_NS1B_6fusion15FusionCallbacksIS1F_NS1J_17LinearCombinationISH_fSH_fLNS_15FloatRoundStyleE2EEESG_S1I_JEEENS4_5SM1004TMEM4LOAD26SM100_TMEM_LOAD_16dp256b2xESY_NSZ_INS10_ILi1ELi4ELi3EEES13_NSR_INS5_IJS14_SF_EEENS5_IJSF_SB_EEEEEEENS4_17SM75_U32x4_LDSM_NENS4_14SM90_TMA_STOREES1X_NS4_17SM90_U32x4_STSM_NENS4_39AutoVectorizingCopyWithAssumedAlignmentILi128EEEEEEvvEEEEvNT_6ParamsE) ;  /* 0xffffff84025c7950 */ /* 0x000fea0003c3ffff */
.L_x_191:
[----:B------:R-:W-:-:S00]  /*7a90*/  BRA `(.L_x_191) ;  /* 0xfffffffc00fc7947 */ /* 0x000fc0000383ffff */
[----:B------:R-:W-:-:S00]  /*7aa0*/  NOP ;  /* 0x0000000000007918 */ /* 0x000fc00000000000 */
        /* <DEDUP_REMOVED lines=13> */
.L_x_192:


//--------------------- .nv.global.init           --------------------------
	.section	.nv.global.init,"aw",@progbits
.nv.global.init:
	.type		$str$27,@object
	.size		$str$27,($str$28 - $str$27)
$str$27:
        /*0000*/ 	.byte	0x28, 0x61, 0x64, 0x64, 0x72, 0x65, 0x73, 0x73, 0x20, 0x26, 0x20, 0x6d, 0x61, 0x73, 0x6b, 0x29
        /*0010*/ 	.byte	0x20, 0x3d, 0x3d, 0x20, 0x30, 0x00
	.type		$str$28,@object
	.size		$str$28,($str$26 - $str$28)
$str$28:
        /*0016*/ 	.byte	0x2f, 0x74, 0x6d, 0x70, 0x2f, 0x63, 0x75, 0x74, 0x6c, 0x61, 0x73, 0x73, 0x5f, 0x73, 0x77, 0x65
        /*0026*/ 	.byte	0x65, 0x70, 0x5f, 0x73, 0x72, 0x63, 0x2f, 0x69, 0x6e, 0x63, 0x6c, 0x75, 0x64, 0x65, 0x2f, 0x63
        /*0036*/ 	.byte	0x75, 0x74, 0x65, 0x2f, 0x70, 0x6f, 0x69, 0x6e, 0x74, 0x65, 0x72, 0x5f, 0x66, 0x6c, 0x61, 0x67
        /*0046*/ 	.byte	0x67, 0x65, 0x64, 0x2e, 0x68, 0x70, 0x70, 0x00
	.type		$str$26,@object
	.size		$str$26,($str$25 - $str$26)
$str$26:
        /*004e*/ 	.byte	0x2f, 0x74, 0x6d, 0x70, 0x2f, 0x63, 0x75, 0x74, 0x6c, 0x61, 0x73, 0x73, 0x5f, 0x73, 0x77, 0x65
        /*005e*/ 	.byte	0x65, 0x70, 0x5f, 0x73, 0x72, 0x63, 0x2f, 0x69, 0x6e, 0x63, 0x6c, 0x75, 0x64, 0x65, 0x2f, 0x63
        /*006e*/ 	.byte	0x75, 0x74, 0x65, 0x2f, 0x61, 0x74, 0x6f, 0x6d, 0x2f, 0x63, 0x6f, 0x70, 0x79, 0x5f, 0x74, 0x72
        /*007e*/ 	.byte	0x61, 0x69, 0x74, 0x73, 0x5f, 0x73, 0x6d, 0x31, 0x30, 0x30, 0x2e, 0x68, 0x70, 0x70, 0x00
	.type		$str$25,@object
	.size		$str$25,(__unnamed_1 - $str$25)
$str$25:
        /*008d*/ 	.byte	0x28, 0x28, 0x75, 0x69, 0x6e, 0x74, 0x33, 0x32, 0x5f, 0x74, 0x28, 0x74, 0x68, 0x72, 0x65, 0x61
        /*009d*/ 	.byte	0x64, 0x49, 0x64, 0x78, 0x2e, 0x78, 0x29, 0x20, 0x2f, 0x20, 0x33, 0x32, 0x29, 0x20, 0x25, 0x20
        /*00ad*/ 	.byte	0x34, 0x29, 0x20, 0x3d, 0x3d, 0x20, 0x28, 0x28, 0x28, 0x74, 0x6d, 0x65, 0x6d, 0x5f, 0x61, 0x64
        /*00bd*/ 	.byte	0x64, 0x72, 0x20, 0x3e, 0x3e, 0x20, 0x31, 0x36, 0x29, 0x20, 0x2f, 0x20, 0x33, 0x32, 0x29, 0x20
        /*00cd*/ 	.byte	0x25, 0x20, 0x34, 0x29, 0x00
	.type		__unnamed_1,@object
	.size		__unnamed_1,(__unnamed_2 - __unnamed_1)
__unnamed_1:
        /*00d2*/ 	.byte	0x61, 0x75, 0x74, 0x6f, 0x20, 0x63, 0x75, 0x74, 0x65, 0x3a, 0x3a, 0x61, 0x73, 0x5f, 0x70, 0x6f
        /* <DEDUP_REMOVED lines=24> */
        /*0262*/ 	.byte	0x30, 0x32, 0x34, 0x3e, 0x3e, 0x3e, 0x3e, 0x5d, 0x00
	.type		__unnamed_2,@object
	.size		__unnamed_2,(.L_2 - __unnamed_2)
__unnamed_2:
        /* <DEDUP_REMOVED lines=42> */
        /*050b*/ 	.byte	0x3e, 0x5d, 0x00
.L_2:


//--------------------- .nv.shared._ZN7cutlass13device_kernelINS_4gemm6kernel13GemmUniversalIN4cute5tupleIJiiiiEEENS1_10collective13CollectiveMmaINS1_35MainloopSm100TmaUmmaWarpSpecializedILi22ELi2ELi4ENS5_IJNS4_1CILi1EEESB_SB_EEEEENS5_IJNSA_ILi64EEENSA_ILi16EEESE_EEENS_10bfloat16_tENS5_IJlSB_lEEESH_SI_NS4_8TiledMMAINS4_8MMA_AtomIJNS4_20SM100_MMA_F16BF16_SSISH_SH_fLi64ELi16ELNS4_4UMMA5MajorE0ELSN_0ELNSM_7ScaleInE0ELSO_0EEEEEENS4_6LayoutISC_NS5_IJNSA_ILi0EEESS_SS_EEEEENS5_IJNS4_10UnderscoreESV_SV_EEEEENS4_13SM90_TMA_LOADENS4_14ComposedLayoutINS4_7SwizzleILi3ELi4ELi3EEENS4_18smem_ptr_flag_bitsILi16EEENSR_INS5_IJNSA_ILi8EEESE_EEENS5_IJSE_SB_EEEEEEEvNS4_8identityESY_S18_vS19_EENS_8epilogue10collective18CollectiveEpilogueINS1B_23Sm100TmaWarpSpecializedILi2ELi1ELi8ELb1ELb0EEEJSG_NS5_IJNSR_ISE_SB_EENSR_ISF_SB_EEEEESH_SI_SH_SI_NS1B_6fusion15FusionCallbacksIS1F_NS1J_17LinearCombinationISH_fSH_fLNS_15FloatRoundStyleE2EEESG_S1I_JEEENS4_5SM1004TMEM4LOAD26SM100_TMEM_LOAD_16dp256b2xESY_NSZ_INS10_ILi1ELi4ELi3EEES13_NSR_INS5_IJS14_SF_EEENS5_IJSF_SB_EEEEEEENS4_17SM75_U32x4_LDSM_NENS4_14SM90_TMA_STOREES1X_NS4_17SM90_U32x4_STSM_NENS4_39AutoVectorizingCopyWithAssumedAlignmentILi128EEEEEEvvEEEEvNT_6ParamsE --------------------------
	.section	.nv.shared._ZN7cutlass13device_kernelINS_4gemm6kernel13GemmUniversalIN4cute5tupleIJiiiiEEENS1_10collective13CollectiveMmaINS1_35MainloopSm100TmaUmmaWarpSpecializedILi22ELi2ELi4ENS5_IJNS4_1CILi1EEESB_SB_EEEEENS5_IJNSA_ILi64EEENSA_ILi16EEESE_EEENS_10bfloat16_tENS5_IJlSB_lEEESH_SI_NS4_8TiledMMAINS4_8MMA_AtomIJNS4_20SM100_MMA_F16BF16_SSISH_SH_fLi64ELi16ELNS4_4UMMA5MajorE0ELSN_0ELNSM_7ScaleInE0ELSO_0EEEEEENS4_6LayoutISC_NS5_IJNSA_ILi0EEESS_SS_EEEEENS5_IJNS4_10UnderscoreESV_SV_EEEEENS4_13SM90_TMA_LOADENS4_14ComposedLayoutINS4_7SwizzleILi3ELi4ELi3EEENS4_18smem_ptr_flag_bitsILi16EEENSR_INS5_IJNSA_ILi8EEESE_EEENS5_IJSE_SB_EEEEEEEvNS4_8identityESY_S18_vS19_EENS_8epilogue10collective18CollectiveEpilogueINS1B_23Sm100TmaWarpSpecializedILi2ELi1ELi8ELb1ELb0EEEJSG_NS5_IJNSR_ISE_SB_EENSR_ISF_SB_EEEEESH_SI_SH_SI_NS1B_6fusion15FusionCallbacksIS1F_NS1J_17LinearCombinationISH_fSH_fLNS_15FloatRoundStyleE2EEESG_S1I_JEEENS4_5SM1004TMEM4LOAD26SM100_TMEM_LOAD_16dp256b2xESY_NSZ_INS10_ILi1ELi4ELi3EEES13_NSR_INS5_IJS14_SF_EEENS5_IJSF_SB_EEEEEEENS4_17SM75_U32x4_LDSM_NENS4_14SM90_TMA_STOREES1X_NS4_17SM90_U32x4_STSM_NENS4_39AutoVectorizingCopyWithAssumedAlignmentILi128EEEEEEvvEEEEvNT_6ParamsE,"aw",@nobits
	.sectionflags	@""
	.align	16
	.zero		1024


//--------------------- .nv.shared.reserved.0     --------------------------
	.section	.nv.shared.reserved.0,"aw",@nobits
	.weak		__nv_reservedSMEM_offset_0_alias
	.size		__nv_reservedSMEM_offset_0_alias, 0, 64
	.other		__nv_reservedSMEM_offset_0_alias,@"STO_CUDA_RESERVED_SHARED STV_DEFAULT"
__nv_reservedSMEM_offset_0_alias:
	.zero		0
.nv.shared.reserved.0:
	.zero		64
	.weak		__nv_reservedSMEM_tcgen05_partition
	.type		__nv_reservedSMEM_tcgen05_partition,@object
	.size		__nv_reservedSMEM_tcgen05_partition,(.L_0 - __nv_reservedSMEM_tcgen05_partition)
__nv_reservedSMEM_tcgen05_partition:
	.zero		32
.L_0:


//--------------------- .nv.global                --------------------------
	.section	.nv.global,"aw",@nobits
.nv.global:
	.type		_ZN40_INTERNAL_fa9ce862_4_k_cu_f3ce4188_142194cute1_E,@object
	.size		_ZN40_INTERNAL_fa9ce862_4_k_cu_f3ce4188_142194cute1_E,(_ZN40_INTERNAL_fa9ce862_4_k_cu_f3ce4188_142194cuda3std3__45__cpo6cbeginE - _ZN40_INTERNAL_fa9ce862_4_k_cu_f3ce4188_142194cute1_E)
_ZN40_INTERNAL_fa9ce862_4_k_cu_f3ce4188_142194cute1_E:
	.zero		1
	.type		_ZN40_INTERNAL_fa9ce862_4_k_cu_f3ce4188_142194cuda3std3__45__cpo6cbeginE,@object
	.size		_ZN40_INTERNAL_fa9ce862_4_k_cu_f3ce4188_142194cuda3std3__45__cpo6cbeginE,(_ZN40_INTERNAL_fa9ce862_4_k_cu_f3ce4188_142194cuda3std3__48in_placeE - _ZN40_INTERNAL_fa9ce862_4_k_cu_f3ce4188_142194cuda3std3__45__cpo6cbeginE)
_ZN40_INTERNAL_fa9ce862_4_k_cu_f3ce4188_142194cuda3std3__45__cpo6cbeginE:
	.zero		1
	.type		_ZN40_INTERNAL_fa9ce862_4_k_cu_f3ce4188_142194cuda3std3__48in_placeE,@object
	.size		_ZN40_INTERNAL_fa9ce862_4_k_cu_f3ce4188_142194cuda3std3__48in_placeE,(_ZN40_INTERNAL_fa9ce862_4_k_cu_f3ce4188_142194cuda3std6ranges3__45__cpo9iter_moveE - _ZN40_INTERNAL_fa9ce862_4_k_cu_f3ce4188_142194cuda3std3__48in_placeE)
_ZN40_INTERNAL_fa9ce862_4_k_cu_f3ce4188_142194cuda3std3__48in_placeE:
	.zero		1
	.type		_ZN40_INTERNAL_fa9ce862_4_k_cu_f3ce4188_142194cuda3std6ranges3__45__cpo9iter_moveE,@object
	.size		_ZN40_INTERNAL_fa9ce862_4_k_cu_f3ce4188_142194cuda3std6ranges3__45__cpo9iter_moveE,(_ZN40_INTERNAL_fa9ce862_4_k_cu_f3ce4188_142194cuda3std3__45__cpo5beginE - _ZN40_INTERNAL_fa9ce862_4_k_cu_f3ce4188_142194cuda3std6ranges3__45__cpo9iter_moveE)
_ZN40_INTERNAL_fa9ce862_4_k_cu_f3ce4188_142194cuda3std6ranges3__45__cpo9iter_moveE:
	.zero		1
	.type		_ZN40_INTERNAL_fa9ce862_4_k_cu_f3ce4188_142194cuda3std3__45__cpo5beginE,@object
	.size		_ZN40_INTERNAL_fa9ce862_4_k_cu_f3ce4188_142194cuda3std3__45__cpo5beginE,(_ZN40_INTERNAL_fa9ce862_4_k_cu_f3ce4188_142194cuda3std3__442_GLOBAL__N__fa9ce862_4_k_cu_f3ce4188_142196ignoreE - _ZN40_INTERNAL_fa9ce862_4_k_cu_f3ce4188_142194cuda3std3__45__cpo5beginE)
_ZN40_INTERNAL_fa9ce862_4_k_cu_f3ce4188_142194cuda3std3__45__cpo5beginE:
	.zero		1
	.type		_ZN40_INTERNAL_fa9ce862_4_k_cu_f3ce4188_142194cuda3std3__442_GLOBAL__N__fa9ce862_4_k_cu_f3ce4188_142196ignoreE,@object
	.size		_ZN40_INTERNAL_fa9ce862_4_k_cu_f3ce4188_142194cuda3std3__442_GLOBAL__N__fa9ce862_4_k_cu_f3ce4188_142196ignoreE,(_ZN40_INTERNAL_fa9ce862_4_k_cu_f3ce4188_142194cute7productE - _ZN40_INTERNAL_fa9ce862_4_k_cu_f3ce4188_142194cuda3std3__442_GLOBAL__N__fa9ce862_4_k_cu_f3ce4188_142196ignoreE)
_ZN40_INTERNAL_fa9ce862_4_k_cu_f3ce4188_142194cuda3std3__442_GLOBAL__N__fa9ce862_4_k_cu_f3ce4188_142196ignoreE:
	.zero		1
	.type		_ZN40_INTERNAL_fa9ce862_4_k_cu_f3ce4188_142194cute7productE,@object
	.size		_ZN40_INTERNAL_fa9ce862_4_k_cu_f3ce4188_142194cute7productE,(_ZN40_INTERNAL_fa9ce862_4_k_cu_f3ce4188_142194cuda3std3__45__cpo3endE - _ZN40_INTERNAL_fa9ce862_4_k_cu_f3ce4188_142194cute7productE)
_ZN40_INTERNAL_fa9ce862_4_k_cu_f3ce4188_142194cute7productE:
	.zero		1
	.type		_ZN40_INTERNAL_fa9ce862_4_k_cu_f3ce4188_142194cuda3std3__45__cpo3endE,@object
	.size		_ZN40_INTERNAL_fa9ce862_4_k_cu_f3ce4188_142194cuda3std3__45__cpo3endE,(_ZN40_INTERNAL_fa9ce862_4_k_cu_f3ce4188_142194cuda3std3__419piecewise_constructE - _ZN40_INTERNAL_fa9ce862_4_k_cu_f3ce4188_142194cuda3std3__45__cpo3endE)
_ZN40_INTERNAL_fa9ce862_4_k_cu_f3ce4188_142194cuda3std3__45__cpo3endE:
	.zero		1
	.type		_ZN40_INTERNAL_fa9ce862_4_k_cu_f3ce4188_142194cuda3std3__419piecewise_constructE,@object
	.size		_ZN40_INTERNAL_fa9ce862_4_k_cu_f3ce4188_142194cuda3std3__419piecewise_constructE,(_ZN40_INTERNAL_fa9ce862_4_k_cu_f3ce4188_142194cuda3std3__45__cpo4cendE - _ZN40_INTERNAL_fa9ce862_4_k_cu_f3ce4188_142194cuda3std3__419piecewise_constructE)
_ZN40_INTERNAL_fa9ce862_4_k_cu_f3ce4188_142194cuda3std3__419piecewise_constructE:
	.zero		1
	.type		_ZN40_INTERNAL_fa9ce862_4_k_cu_f3ce4188_142194cuda3std3__45__cpo4cendE,@object
	.size		_ZN40_INTERNAL_fa9ce862_4_k_cu_f3ce4188_142194cuda3std3__45__cpo4cendE,(_ZN40_INTERNAL_fa9ce862_4_k_cu_f3ce4188_142194cuda3std6ranges3__45__cpo4swapE - _ZN40_INTERNAL_fa9ce862_4_k_cu_f3ce4188_142194cuda3std3__45__cpo4cendE)
_ZN40_INTERNAL_fa9ce862_4_k_cu_f3ce4188_142194cuda3std3__45__cpo4cendE:
	.zero		1
	.type		_ZN40_INTERNAL_fa9ce862_4_k_cu_f3ce4188_142194cuda3std6ranges3__45__cpo4swapE,@object
	.size		_ZN40_INTERNAL_fa9ce862_4_k_cu_f3ce4188_142194cuda3std6ranges3__45__cpo4swapE,(.L_10 - _ZN40_INTERNAL_fa9ce862_4_k_cu_f3ce4188_142194cuda3std6ranges3__45__cpo4swapE)
_ZN40_INTERNAL_fa9ce862_4_k_cu_f3ce4188_142194cuda3std6ranges3__45__cpo4swapE:
	.zero		1
.L_10:


//--------------------- .nv.constant0._ZN7cutlass13device_kernelINS_4gemm6kernel13GemmUniversalIN4cute5tupleIJiiiiEEENS1_10collective13CollectiveMmaINS1_35MainloopSm100TmaUmmaWarpSpecializedILi22ELi2ELi4ENS5_IJNS4_1CILi1EEESB_SB_EEEEENS5_IJNSA_ILi64EEENSA_ILi16EEESE_EEENS_10bfloat16_tENS5_IJlSB_lEEESH_SI_NS4_8TiledMMAINS4_8MMA_AtomIJNS4_20SM100_MMA_F16BF16_SSISH_SH_fLi64ELi16ELNS4_4UMMA5MajorE0ELSN_0ELNSM_7ScaleInE0ELSO_0EEEEEENS4_6LayoutISC_NS5_IJNSA_ILi0EEESS_SS_EEEEENS5_IJNS4_10UnderscoreESV_SV_EEEEENS4_13SM90_TMA_LOADENS4_14ComposedLayoutINS4_7SwizzleILi3ELi4ELi3EEENS4_18smem_ptr_flag_bitsILi16EEENSR_INS5_IJNSA_ILi8EEESE_EEENS5_IJSE_SB_EEEEEEEvNS4_8identityESY_S18_vS19_EENS_8epilogue10collective18CollectiveEpilogueINS1B_23Sm100TmaWarpSpecializedILi2ELi1ELi8ELb1ELb0EEEJSG_NS5_IJNSR_ISE_SB_EENSR_ISF_SB_EEEEESH_SI_SH_SI_NS1B_6fusion15FusionCallbacksIS1F_NS1J_17LinearCombinationISH_fSH_fLNS_15FloatRoundStyleE2EEESG_S1I_JEEENS4_5SM1004TMEM4LOAD26SM100_TMEM_LOAD_16dp256b2xESY_NSZ_INS10_ILi1ELi4ELi3EEES13_NSR_INS5_IJS14_SF_EEENS5_IJSF_SB_EEEEEEENS4_17SM75_U32x4_LDSM_NENS4_14SM90_TMA_STOREES1X_NS4_17SM90_U32x4_STSM_NENS4_39AutoVectorizingCopyWithAssumedAlignmentILi128EEEEEEvvEEEEvNT_6ParamsE --------------------------
	.section	.nv.constant0._ZN7cutlass13device_kernelINS_4gemm6kernel13GemmUniversalIN4cute5tupleIJiiiiEEENS1_10collective13CollectiveMmaINS1_35MainloopSm100TmaUmmaWarpSpecializedILi22ELi2ELi4ENS5_IJNS4_1CILi1EEESB_SB_EEEEENS5_IJNSA_ILi64EEENSA_ILi16EEESE_EEENS_10bfloat16_tENS5_IJlSB_lEEESH_SI_NS4_8TiledMMAINS4_8MMA_AtomIJNS4_20SM100_MMA_F16BF16_SSISH_SH_fLi64ELi16ELNS4_4UMMA5MajorE0ELSN_0ELNSM_7ScaleInE0ELSO_0EEEEEENS4_6LayoutISC_NS5_IJNSA_ILi0EEESS_SS_EEEEENS5_IJNS4_10UnderscoreESV_SV_EEEEENS4_13SM90_TMA_LOADENS4_14ComposedLayoutINS4_7SwizzleILi3ELi4ELi3EEENS4_18smem_ptr_flag_bitsILi16EEENSR_INS5_IJNSA_ILi8EEESE_EEENS5_IJSE_SB_EEEEEEEvNS4_8identityESY_S18_vS19_EENS_8epilogue10collective18CollectiveEpilogueINS1B_23Sm100TmaWarpSpecializedILi2ELi1ELi8ELb1ELb0EEEJSG_NS5_IJNSR_ISE_SB_EENSR_ISF_SB_EEEEESH_SI_SH_SI_NS1B_6fusion15FusionCallbacksIS1F_NS1J_17LinearCombinationISH_fSH_fLNS_15FloatRoundStyleE2EEESG_S1I_JEEENS4_5SM1004TMEM4LOAD26SM100_TMEM_LOAD_16dp256b2xESY_NSZ_INS10_ILi1ELi4ELi3EEES13_NSR_INS5_IJS14_SF_EEENS5_IJSF_SB_EEEEEEENS4_17SM75_U32x4_LDSM_NENS4_14SM90_TMA_STOREES1X_NS4_17SM90_U32x4_STSM_NENS4_39AutoVectorizingCopyWithAssumedAlignmentILi128EEEEEEvvEEEEvNT_6ParamsE,"a",@progbits
	.sectionflags	@""
	.align	4
.nv.constant0._ZN7cutlass13device_kernelINS_4gemm6kernel13GemmUniversalIN4cute5tupleIJiiiiEEENS1_10collective13CollectiveMmaINS1_35MainloopSm100TmaUmmaWarpSpecializedILi22ELi2ELi4ENS5_IJNS4_1CILi1EEESB_SB_EEEEENS5_IJNSA_ILi64EEENSA_ILi16EEESE_EEENS_10bfloat16_tENS5_IJlSB_lEEESH_SI_NS4_8TiledMMAINS4_8MMA_AtomIJNS4_20SM100_MMA_F16BF16_SSISH_SH_fLi64ELi16ELNS4_4UMMA5MajorE0ELSN_0ELNSM_7ScaleInE0ELSO_0EEEEEENS4_6LayoutISC_NS5_IJNSA_ILi0EEESS_SS_EEEEENS5_IJNS4_10UnderscoreESV_SV_EEEEENS4_13SM90_TMA_LOADENS4_14ComposedLayoutINS4_7SwizzleILi3ELi4ELi3EEENS4_18smem_ptr_flag_bitsILi16EEENSR_INS5_IJNSA_ILi8EEESE_EEENS5_IJSE_SB_EEEEEEEvNS4_8identityESY_S18_vS19_EENS_8epilogue10collective18CollectiveEpilogueINS1B_23Sm100TmaWarpSpecializedILi2ELi1ELi8ELb1ELb0EEEJSG_NS5_IJNSR_ISE_SB_EENSR_ISF_SB_EEEEESH_SI_SH_SI_NS1B_6fusion15FusionCallbacksIS1F_NS1J_17LinearCombinationISH_fSH_fLNS_15FloatRoundStyleE2EEESG_S1I_JEEENS4_5SM1004TMEM4LOAD26SM100_TMEM_LOAD_16dp256b2xESY_NSZ_INS10_ILi1ELi4ELi3EEES13_NSR_INS5_IJS14_SF_EEENS5_IJSF_SB_EEEEEEENS4_17SM75_U32x4_LDSM_NENS4_14SM90_TMA_STOREES1X_NS4_17SM90_U32x4_STSM_NENS4_39AutoVectorizingCopyWithAssumedAlignmentILi128EEEEEEvvEEEEvNT_6ParamsE:
	.zero		2944


//--------------------- SYMBOLS --------------------------

	.type		.nv.reservedSmem.offset0,@object
	.size		.nv.reservedSmem.offset0,0x4
	.type		.nv.reservedSmem.cap,@object
	.size		.nv.reservedSmem.cap,0x4
	.type		__assertfail,@function
